def matmul_kernel(
    a_ptr,
    b_ptr,
    c_ptr,
    M,
    N,
    K,
    stride_am,
    stride_ak,
    stride_bk,
    stride_bn,
    stride_cm,
    stride_cn,
    BLOCK_M: tl.constexpr,
    BLOCK_N: tl.constexpr,
    BLOCK_K: tl.constexpr,
    GROUP_M: tl.constexpr,
):
    pid = tl.program_id(axis=0)
    num_pid_m = tl.cdiv(M, BLOCK_M)
    num_pid_n = tl.cdiv(N, BLOCK_N)
    num_pid_in_group = GROUP_M * num_pid_n
    group_id = pid // num_pid_in_group
    first_pid_m = group_id * GROUP_M
    group_size_m = min(num_pid_m - first_pid_m, GROUP_M)
    pid_m = first_pid_m + ((pid % num_pid_in_group) % group_size_m)
    pid_n = (pid % num_pid_in_group) // group_size_m

    offs_am = (pid_m * BLOCK_M + tl.arange(0, BLOCK_M)) % M
    offs_bn = (pid_n * BLOCK_N + tl.arange(0, BLOCK_N)) % N
    offs_k = tl.arange(0, BLOCK_K)
    a_ptrs = a_ptr + offs_am[:, None] * stride_am + offs_k[None, :] * stride_ak
    b_ptrs = b_ptr + offs_k[:, None] * stride_bk + offs_bn[None, :] * stride_bn

    acc = tl.zeros((BLOCK_M, BLOCK_N), dtype=tl.float32)
    for kk in range(0, tl.cdiv(K, BLOCK_K)):
        a = tl.load(a_ptrs, mask=offs_k[None, :] < K - kk * BLOCK_K, other=0.0)
        b = tl.load(b_ptrs, mask=offs_k[:, None] < K - kk * BLOCK_K, other=0.0)
        acc = tl.dot(a, b, acc)
        a_ptrs += BLOCK_K * stride_ak
        b_ptrs += BLOCK_K * stride_bk

    c = acc.to(c_ptr.dtype.element_ty)
    offs_cm = pid_m * BLOCK_M + tl.arange(0, BLOCK_M)
    offs_cn = pid_n * BLOCK_N + tl.arange(0, BLOCK_N)
    c_ptrs = c_ptr + offs_cm[:, None] * stride_cm + offs_cn[None, :] * stride_cn
    mask = (offs_cm[:, None] < M) & (offs_cn[None, :] < N)
    tl.store(c_ptrs, c, mask=mask)

# config = {"BLOCK_K": 32, "BLOCK_M": 64, "BLOCK_N": 128, "GROUP_M": 8, "arch": "sm_100", "dtype": "fp16", "num_ctas": 1, "num_stages": 3, "num_warps": 4}
# arch = sm_100


// ===== COMPILED SASS (sm_100a) =====

	.target	sm_100a

	.elftype	@"ET_EXEC"


//--------------------- .note.nv.tkinfo           --------------------------
	.section	.note.nv.tkinfo,"",@"SHT_NOTE"
	.sectionflags	@"SHF_NOTE_NV_TKINFO"
	.tkinfo
        /*0018*/ 	.word	0x00000081
        /*0030*/ 	.string	""
        /*0030*/ 	.string	"ptxas-blackwell"
        /*0030*/ 	.string	"Cuda compilation tools, release 12.9, V12.9.86"
        /*0030*/ 	.string	"Build cuda_12.9.r12.9/compiler.36037853_0"
        /*0030*/ 	.string	"-v  -suppress-debug-info  -lineinfo  -arch sm_100a "



//--------------------- .note.nv.cuver            --------------------------
	.section	.note.nv.cuver,"",@"SHT_NOTE"
	.sectionflags	@"SHF_NOTE_NV_CUVER"
        /*0018*/ 	.short	0x0001
        /*001a*/ 	.short	0x0064
        /*001c*/ 	.short	0x0001
        /*001e*/ 	.short	0x0000
        /*0020*/ 	.short	0x0001
        /*0022*/ 	.short	0x0000


//--------------------- .nv.info                  --------------------------
	.section	.nv.info,"",@"SHT_CUDA_INFO"
	.align	4


	//----- nvinfo : EIATTR_REGCOUNT
	.align		4
        /*0000*/ 	.byte	0x04, 0x2f
        /*0002*/ 	.short	(.L_4 - .L_3)
	.align		4
.L_3:
        /*0004*/ 	.word	index@(matmul_kernel)
        /*0008*/ 	.word	0x000000a8


	//----- nvinfo : EIATTR_FRAME_SIZE
	.align		4
.L_4:
        /*000c*/ 	.byte	0x04, 0x11
        /*000e*/ 	.short	(.L_6 - .L_5)
	.align		4
.L_5:
        /*0010*/ 	.word	index@($__internal_2_$__cuda_sm10x_tcgen05_guardrail_trap_unallocated_columns_being_dealloced)
        /*0014*/ 	.word	0x00000000


	//----- nvinfo : EIATTR_FRAME_SIZE
	.align		4
.L_6:
        /*0018*/ 	.byte	0x04, 0x11
        /*001a*/ 	.short	(.L_8 - .L_7)
	.align		4
.L_7:
        /*001c*/ 	.word	index@($__internal_1_$__cuda_sm10x_tcgen05_guardrail_trap_phase_invalid_during_alloc)
        /*0020*/ 	.word	0x00000000


	//----- nvinfo : EIATTR_FRAME_SIZE
	.align		4
.L_8:
        /*0024*/ 	.byte	0x04, 0x11
        /*0026*/ 	.short	(.L_10 - .L_9)
	.align		4
.L_9:
        /*0028*/ 	.word	index@($__internal_0_$__cuda_sm10x_tcgen05_guardrail_trap_col_being_dealloced_not_returned_by_alloc)
        /*002c*/ 	.word	0x00000000


	//----- nvinfo : EIATTR_FRAME_SIZE
	.align		4
.L_10:
        /*0030*/ 	.byte	0x04, 0x11
        /*0032*/ 	.short	(.L_12 - .L_11)
	.align		4
.L_11:
        /*0034*/ 	.word	index@(matmul_kernel)
        /*0038*/ 	.word	0x00000000


	//----- nvinfo : EIATTR_MIN_STACK_SIZE
	.align		4
.L_12:
        /*003c*/ 	.byte	0x04, 0x12
        /*003e*/ 	.short	(.L_14 - .L_13)
	.align		4
.L_13:
        /*0040*/ 	.word	index@(matmul_kernel)
        /*0044*/ 	.word	0x00000000
.L_14:


//--------------------- .nv.info.matmul_kernel    --------------------------
	.section	.nv.info.matmul_kernel,"",@"SHT_CUDA_INFO"
	.sectionflags	@""
	.align	4


	//----- nvinfo : EIATTR_CUDA_API_VERSION
	.align		4
        /*0000*/ 	.byte	0x04, 0x37
        /*0002*/ 	.short	(.L_16 - .L_15)
.L_15:
        /*0004*/ 	.word	0x00000081


	//----- nvinfo : EIATTR_KPARAM_INFO
	.align		4
.L_16:
        /*0008*/ 	.byte	0x04, 0x17
        /*000a*/ 	.short	(.L_18 - .L_17)
.L_17:
        /*000c*/ 	.word	0x00000000
        /*0010*/ 	.short	0x000d
        /*0012*/ 	.short	0x0048
        /*0014*/ 	.byte	0x00, 0xf4, 0x21, 0x00


	//----- nvinfo : EIATTR_KPARAM_INFO
	.align		4
.L_18:
        /*0018*/ 	.byte	0x04, 0x17
        /*001a*/ 	.short	(.L_20 - .L_19)
.L_19:
        /*001c*/ 	.word	0x00000000
        /*0020*/ 	.short	0x000c
        /*0022*/ 	.short	0x0040
        /*0024*/ 	.byte	0x00, 0xf4, 0x21, 0x00


	//----- nvinfo : EIATTR_KPARAM_INFO
	.align		4
.L_20:
        /*0028*/ 	.byte	0x04, 0x17
        /*002a*/ 	.short	(.L_22 - .L_21)
.L_21:
        /*002c*/ 	.word	0x00000000
        /*0030*/ 	.short	0x000b
        /*0032*/ 	.short	0x0038
        /*0034*/ 	.byte	0x00, 0xf0, 0x11, 0x00


	//----- nvinfo : EIATTR_KPARAM_INFO
	.align		4
.L_22:
        /*0038*/ 	.byte	0x04, 0x17
        /*003a*/ 	.short	(.L_24 - .L_23)
.L_23:
        /*003c*/ 	.word	0x00000000
        /*0040*/ 	.short	0x000a
        /*0042*/ 	.short	0x0034
        /*0044*/ 	.byte	0x00, 0xf0, 0x11, 0x00


	//----- nvinfo : EIATTR_KPARAM_INFO
	.align		4
.L_24:
        /*0048*/ 	.byte	0x04, 0x17
        /*004a*/ 	.short	(.L_26 - .L_25)
.L_25:
        /*004c*/ 	.word	0x00000000
        /*0050*/ 	.short	0x0009
        /*0052*/ 	.short	0x0030
        /*0054*/ 	.byte	0x00, 0xf0, 0x11, 0x00


	//----- nvinfo : EIATTR_KPARAM_INFO
	.align		4
.L_26:
        /*0058*/ 	.byte	0x04, 0x17
        /*005a*/ 	.short	(.L_28 - .L_27)
.L_27:
        /*005c*/ 	.word	0x00000000
        /*0060*/ 	.short	0x0008
        /*0062*/ 	.short	0x002c
        /*0064*/ 	.byte	0x00, 0xf0, 0x11, 0x00


	//----- nvinfo : EIATTR_KPARAM_INFO
	.align		4
.L_28:
        /*0068*/ 	.byte	0x04, 0x17
        /*006a*/ 	.short	(.L_30 - .L_29)
.L_29:
        /*006c*/ 	.word	0x00000000
        /*0070*/ 	.short	0x0007
        /*0072*/ 	.short	0x0028
        /*0074*/ 	.byte	0x00, 0xf0, 0x11, 0x00


	//----- nvinfo : EIATTR_KPARAM_INFO
	.align		4
.L_30:
        /*0078*/ 	.byte	0x04, 0x17
        /*007a*/ 	.short	(.L_32 - .L_31)
.L_31:
        /*007c*/ 	.word	0x00000000
        /*0080*/ 	.short	0x0006
        /*0082*/ 	.short	0x0024
        /*0084*/ 	.byte	0x00, 0xf0, 0x11, 0x00


	//----- nvinfo : EIATTR_KPARAM_INFO
	.align		4
.L_32:
        /*0088*/ 	.byte	0x04, 0x17
        /*008a*/ 	.short	(.L_34 - .L_33)
.L_33:
        /*008c*/ 	.word	0x00000000
        /*0090*/ 	.short	0x0005
        /*0092*/ 	.short	0x0020
        /*0094*/ 	.byte	0x00, 0xf0, 0x11, 0x00


	//----- nvinfo : EIATTR_KPARAM_INFO
	.align		4
.L_34:
        /*0098*/ 	.byte	0x04, 0x17
        /*009a*/ 	.short	(.L_36 - .L_35)
.L_35:
        /*009c*/ 	.word	0x00000000
        /*00a0*/ 	.short	0x0004
        /*00a2*/ 	.short	0x001c
        /*00a4*/ 	.byte	0x00, 0xf0, 0x11, 0x00


	//----- nvinfo : EIATTR_KPARAM_INFO
	.align		4
.L_36:
        /*00a8*/ 	.byte	0x04, 0x17
        /*00aa*/ 	.short	(.L_38 - .L_37)
.L_37:
        /*00ac*/ 	.word	0x00000000
        /*00b0*/ 	.short	0x0003
        /*00b2*/ 	.short	0x0018
        /*00b4*/ 	.byte	0x00, 0xf0, 0x11, 0x00


	//----- nvinfo : EIATTR_KPARAM_INFO
	.align		4
.L_38:
        /*00b8*/ 	.byte	0x04, 0x17
        /*00ba*/ 	.short	(.L_40 - .L_39)
.L_39:
        /*00bc*/ 	.word	0x00000000
        /*00c0*/ 	.short	0x0002
        /*00c2*/ 	.short	0x0010
        /*00c4*/ 	.byte	0x00, 0xf4, 0x21, 0x00


	//----- nvinfo : EIATTR_KPARAM_INFO
	.align		4
.L_40:
        /*00c8*/ 	.byte	0x04, 0x17
        /*00ca*/ 	.short	(.L_42 - .L_41)
.L_41:
        /*00cc*/ 	.word	0x00000000
        /*00d0*/ 	.short	0x0001
        /*00d2*/ 	.short	0x0008
        /*00d4*/ 	.byte	0x00, 0xf4, 0x21, 0x00


	//----- nvinfo : EIATTR_KPARAM_INFO
	.align		4
.L_42:
        /*00d8*/ 	.byte	0x04, 0x17
        /*00da*/ 	.short	(.L_44 - .L_43)
.L_43:
        /*00dc*/ 	.word	0x00000000
        /*00e0*/ 	.short	0x0000
        /*00e2*/ 	.short	0x0000
        /*00e4*/ 	.byte	0x00, 0xf4, 0x21, 0x00


	//----- nvinfo : EIATTR_AT_ENTRY_FRAGMENTS
	.align		4
.L_44:
        /*00e8*/ 	.byte	0x04, 0x4f
        /*00ea*/ 	.short	(.L_46 - .L_45)


	//   ....[0]....
.L_45:
        /*00ec*/ 	.word	0x00000004


	//----- nvinfo : EIATTR_RESERVED_SMEM_USED
	.align		4
.L_46:
        /*00f0*/ 	.byte	0x01, 0x41
	.zero		2


	//----- nvinfo : EIATTR_SPARSE_MMA_MASK
	.align		4
        /*00f4*/ 	.byte	0x03, 0x50
        /*00f6*/ 	.short	0x0000


	//----- nvinfo : EIATTR_TCGEN05_1CTA_USED
	.align		4
        /*00f8*/ 	.byte	0x01, 0x51
	.zero		2


	//----- nvinfo : EIATTR_MAXREG_COUNT
	.align		4
        /*00fc*/ 	.byte	0x03, 0x1b
        /*00fe*/ 	.short	0x00ff


	//----- nvinfo : EIATTR_NUM_BARRIERS
	.align		4
        /*0100*/ 	.byte	0x02, 0x4c
        /*0102*/ 	.byte	0x01
	.zero		1


	//----- nvinfo : EIATTR_INT_WARP_WIDE_INSTR_OFFSETS
	.align		4
        /*0104*/ 	.byte	0x04, 0x31
        /*0106*/ 	.short	(.L_48 - .L_47)


	//   ....[0]....
.L_47:
        /*0108*/ 	.word	0x00002520


	//   ....[1]....
        /*010c*/ 	.word	0x00002530


	//   ....[2]....
        /*0110*/ 	.word	0x000036e0


	//   ....[3]....
        /*0114*/ 	.word	0x00007200


	//   ....[4]....
        /*0118*/ 	.word	0x00007250


	//----- nvinfo : EIATTR_COOP_GROUP_MASK_REGIDS
	.align		4
.L_48:
        /*011c*/ 	.byte	0x04, 0x29
        /*011e*/ 	.short	(.L_50 - .L_49)


	//   ....[0]....
.L_49:
        /*0120*/ 	.word	0xffffffff


	//   ....[1]....
        /*0124*/ 	.word	0xffffffff


	//   ....[2]....
        /*0128*/ 	.word	0xffffffff


	//   ....[3]....
        /*012c*/ 	.word	0xffffffff


	//----- nvinfo : EIATTR_COOP_GROUP_INSTR_OFFSETS
	.align		4
.L_50:
        /*0130*/ 	.byte	0x04, 0x28
        /*0132*/ 	.short	(.L_52 - .L_51)


	//   ....[0]....
.L_51:
        /*0134*/ 	.word	0x00000060


	//   ....[1]....
        /*0138*/ 	.word	0x00000320


	//   ....[2]....
        /*013c*/ 	.word	0x00007090


	//   ....[3]....
        /*0140*/ 	.word	0x00007300


	//----- nvinfo : EIATTR_VRC_CTA_INIT_COUNT
	.align		4
.L_52:
        /*0144*/ 	.byte	0x02, 0x4a
        /*0146*/ 	.byte	0x80
	.zero		1


	//----- nvinfo : EIATTR_MBARRIER_INSTR_OFFSETS
	.align		4
        /*0148*/ 	.byte	0x04, 0x39
        /*014a*/ 	.short	(.L_54 - .L_53)


	//   ....[0]....
.L_53:
        /*014c*/ 	.word	0x00002660
        /*0150*/ 	.word	0x000000ff
        /*0154*/ 	.word	0x00000000
        /*0158*/ 	.short	0x0100
        /*015a*/ 	.byte	0x0f
	.zero		1


	//   ....[1]....
        /*015c*/ 	.word	0x00003720
        /*0160*/ 	.word	0x000000ff
        /*0164*/ 	.word	0x00006008
        /*0168*/ 	.short	0x0100
        /*016a*/ 	.byte	0x0d
	.zero		1


	//   ....[2]....
        /*016c*/ 	.word	0x00004210
        /*0170*/ 	.word	0x000000ff
        /*0174*/ 	.word	0x00000000
        /*0178*/ 	.short	0x010a
        /*017a*/ 	.byte	0x0f
	.zero		1


	//   ....[3]....
        /*017c*/ 	.word	0x00005170
        /*0180*/ 	.word	0x000000ff
        /*0184*/ 	.word	0x00000000
        /*0188*/ 	.short	0x010a
        /*018a*/ 	.byte	0x0f
	.zero		1


	//   ....[4]....
        /*018c*/ 	.word	0x000052a0
        /*0190*/ 	.word	0x000000ff
        /*0194*/ 	.word	0x00006000
        /*0198*/ 	.short	0x0108
        /*019a*/ 	.byte	0x0d
	.zero		1


	//   ....[5]....
        /*019c*/ 	.word	0x000053c0
        /*01a0*/ 	.word	0x000000ff
        /*01a4*/ 	.word	0x00006008
        /*01a8*/ 	.short	0x0108
        /*01aa*/ 	.byte	0x0d
	.zero		1


	//   ....[6]....
        /*01ac*/ 	.word	0x00007320
        /*01b0*/ 	.word	0x000000ff
        /*01b4*/ 	.word	0x00000000
        /*01b8*/ 	.short	0x010a
        /*01ba*/ 	.byte	0x0f
	.zero		1


	//   ....[7]....
        /*01bc*/ 	.word	0x00007350
        /*01c0*/ 	.word	0x000000ff
        /*01c4*/ 	.word	0x00000000
        /*01c8*/ 	.short	0x010a
        /*01ca*/ 	.byte	0x0f
	.zero		1


	//----- nvinfo : EIATTR_NUM_MBARRIERS
	.align		4
.L_54:
        /*01cc*/ 	.byte	0x03, 0x38
        /*01ce*/ 	.short	0x0002


	//----- nvinfo : EIATTR_EXIT_INSTR_OFFSETS
	.align		4
        /*01d0*/ 	.byte	0x04, 0x1c
        /*01d2*/ 	.short	(.L_56 - .L_55)


	//   ....[0]....
.L_55:
        /*01d4*/ 	.word	0x00007310


	//----- nvinfo : EIATTR_REQNTID
	.align		4
.L_56:
        /*01d8*/ 	.byte	0x04, 0x10
        /*01da*/ 	.short	(.L_58 - .L_57)
.L_57:
        /*01dc*/ 	.word	0x00000080
        /*01e0*/ 	.word	0x00000001
        /*01e4*/ 	.word	0x00000001


	//----- nvinfo : EIATTR_CRS_STACK_SIZE
	.align		4
.L_58:
        /*01e8*/ 	.byte	0x04, 0x1e
        /*01ea*/ 	.short	(.L_60 - .L_59)
.L_59:
        /*01ec*/ 	.word	0x00000000


	//----- nvinfo : EIATTR_CBANK_PARAM_SIZE
	.align		4
.L_60:
        /*01f0*/ 	.byte	0x03, 0x19
        /*01f2*/ 	.short	0x0050


	//----- nvinfo : EIATTR_PARAM_CBANK
	.align		4
        /*01f4*/ 	.byte	0x04, 0x0a
        /*01f6*/ 	.short	(.L_62 - .L_61)
	.align		4
.L_61:
        /*01f8*/ 	.word	index@(.nv.constant0.matmul_kernel)
        /*01fc*/ 	.short	0x0380
        /*01fe*/ 	.short	0x0050


	//----- nvinfo : EIATTR_SW_WAR
	.align		4
.L_62:
        /*0200*/ 	.byte	0x04, 0x36
        /*0202*/ 	.short	(.L_64 - .L_63)
.L_63:
        /*0204*/ 	.word	0x00000008
.L_64:


//--------------------- .nv.compat                --------------------------
	.section	.nv.compat,"",@"SHT_CUDA_COMPAT_INFO"
	.align	4
        /*0000*/ 	.byte	0x02, 0x02, 0x02, 0x00, 0x02, 0x05, 0x05, 0x00, 0x02, 0x03, 0x00, 0x00, 0x02, 0x06, 0x01, 0x00


//--------------------- .nv.callgraph             --------------------------
	.section	.nv.callgraph,"",@"SHT_CUDA_CALLGRAPH"
	.align	4
	.sectionentsize	8
	.align		4
        /*0000*/ 	.word	0x00000000
	.align		4
        /*0004*/ 	.word	0xffffffff
	.align		4
        /*0008*/ 	.word	0x00000000
	.align		4
        /*000c*/ 	.word	0xfffffffe
	.align		4
        /*0010*/ 	.word	0x00000000
	.align		4
        /*0014*/ 	.word	0xfffffffd
	.align		4
        /*0018*/ 	.word	0x00000000
	.align		4
        /*001c*/ 	.word	0xfffffffc


//--------------------- .text.matmul_kernel       --------------------------
	.section	.text.matmul_kernel,"ax",@progbits
	.align	128
        .global         matmul_kernel
        .type           matmul_kernel,@function
        .size           matmul_kernel,(.L_x_20 - matmul_kernel)
        .other          matmul_kernel,@"STO_CUDA_ENTRY STV_DEFAULT"
matmul_kernel:
.text.matmul_kernel:
[----:B------:R-:W0:Y:S01]  /*0000*/  LDC R1, c[0x0][0x37c] ;  /* 0x0000df00ff017b82 */ /* 0x000e220000000800 */
[----:B------:R-:W1:Y:S01]  /*0010*/  S2R R68, SR_TID.X ;  /* 0x0000000000447919 */ /* 0x000e620000002100 */
[----:B------:R-:W2:Y:S01]  /*0020*/  LDCU.64 UR26, c[0x0][0x358] ;  /* 0x00006b00ff1a77ac */ /* 0x000ea20008000a00 */
[----:B-1----:R-:W-:-:S13]  /*0030*/  ISETP.GE.U32.AND P1, PT, R68, 0x20, PT ;  /* 0x000000204400780c */ /* 0x002fda0003f26070 */
[----:B--2---:R-:W-:Y:S05]  /*0040*/  @P1 BRA `(.L_x_0) ;  /* 0x0000000000b81947 */ /* 0x004fea0003800000 */
[----:B------:R-:W1:Y:S01]  /*0050*/  S2UR UR6, SR_CgaCtaId ;  /* 0x00000000000679c3 */ /* 0x000e620000008800 */
[----:B------:R-:W-:Y:S01]  /*0060*/  NOP ;  /* 0x0000000000007918 */ /* 0x000fe20000000000 */
[----:B------:R-:W-:Y:S02]  /*0070*/  UMOV UR4, 0x40 ;  /* 0x0000004000047882 */ /* 0x000fe40000000000 */
[----:B-1----:R-:W-:-:S09]  /*0080*/  ULEA UR4, UR6, UR4, 0x18 ;  /* 0x0000000406047291 */ /* 0x002fd2000f8ec0ff */
[----:B------:R-:W1:Y:S01]  /*0090*/  LDS.U8 R0, [UR4] ;  /* 0x00000004ff007984 */ /* 0x000e620008000000 */
[----:B------:R-:W-:Y:S02]  /*00a0*/  UMOV UR4, 0x400 ;  /* 0x0000040000047882 */ /* 0x000fe40000000000 */
[----:B------:R-:W-:Y:S01]  /*00b0*/  ULEA UR4, UR6, UR4, 0x18 ;  /* 0x0000000406047291 */ /* 0x000fe2000f8ec0ff */
[----:B-1----:R-:W-:-:S13]  /*00c0*/  ISETP.NE.AND P0, PT, R0, RZ, PT ;  /* 0x000000ff0000720c */ /* 0x002fda0003f05270 */
[----:B------:R-:W-:Y:S05]  /*00d0*/  @P0 BRA `(.L_x_1) ;  /* 0x00000000007c0947 */ /* 0x000fea0003800000 */
[----:B------:R-:W-:-:S13]  /*00e0*/  ELECT P0, URZ, PT ;  /* 0x0000000000ff782f */ /* 0x000fda0003800000 */
[----:B------:R-:W-:Y:S05]  /*00f0*/  @!P0 BRA `(.L_x_2) ;  /* 0x0000000000848947 */ /* 0x000fea0003800000 */
[----:B------:R-:W-:Y:S01]  /*0100*/  UMOV UR5, 0x4 ;  /* 0x0000000400057882 */ /* 0x000fe20000000000 */
[----:B------:R-:W-:Y:S02]  /*0110*/  IMAD.MOV.U32 R4, RZ, RZ, 0x1 ;  /* 0x00000001ff047424 */ /* 0x000fe400078e00ff */
[----:B------:R-:W-:Y:S02]  /*0120*/  IMAD.MOV.U32 R5, RZ, RZ, 0xf ;  /* 0x0000000fff057424 */ /* 0x000fe400078e00ff */
[----:B------:R-:W-:Y:S04]  /*0130*/  DEPBAR.LE SB1, 0x36 ;  /* 0x00009d800000791a */ /* 0x000fe80000000000 */
[----:B------:R-:W1:Y:S02]  /*0140*/  UTCATOMSWS.FIND_AND_SET.ALIGN UP0, UR5, UR5 ;  /* 0x00000005000575e3 */ /* 0x000e640008000800 */
[----:B-1----:R-:W-:-:S04]  /*0150*/  PLOP3.LUT P0, PT, PT, PT, UP0, 0x80, 0x8 ;  /* 0x000000000008781c */ /* 0x002fc80003f0f008 */
[----:B------:R-:W-:-:S04]  /*0160*/  SEL R0, RZ, 0xffffffff, !P0 ;  /* 0xffffffffff007807 */ /* 0x000fc80004000000 */
[----:B------:R-:W-:Y:S01]  /*0170*/  ISETP.NE.AND P0, PT, R0, RZ, PT ;  /* 0x000000ff0000720c */ /* 0x000fe20003f05270 */
[----:B------:R-:W-:-:S12]  /*0180*/  IMAD.U32 R0, RZ, RZ, UR5 ;  /* 0x00000005ff007e24 */ /* 0x000fd8000f8e00ff */
[----:B------:R-:W-:Y:S05]  /*0190*/  @P0 BRA `(.L_x_3) ;  /* 0x0000000000240947 */ /* 0x000fea0003800000 */
.L_x_4:
[----:B------:R-:W-:Y:S05]  /*01a0*/  NANOSLEEP 0x64 ;  /* 0x000000640000795d */ /* 0x000fea0003800000 */
[----:B------:R-:W-:-:S05]  /*01b0*/  UMOV UR5, 0x4 ;  /* 0x0000000400057882 */ /* 0x000fca0000000000 */
[----:B------:R-:W-:Y:S04]  /*01c0*/  DEPBAR.LE SB1, 0x36 ;  /* 0x00009d800000791a */ /* 0x000fe80000000000 */
[----:B------:R-:W1:Y:S02]  /*01d0*/  UTCATOMSWS.FIND_AND_SET.ALIGN UP0, UR5, UR5 ;  /* 0x00000005000575e3 */ /* 0x000e640008000800 */
[----:B-1----:R-:W-:-:S04]  /*01e0*/  PLOP3.LUT P0, PT, PT, PT, UP0, 0x80, 0x8 ;  /* 0x000000000008781c */ /* 0x002fc80003f0f008 */
[----:B------:R-:W-:-:S04]  /*01f0*/  SEL R0, RZ, 0xffffffff, !P0 ;  /* 0xffffffffff007807 */ /* 0x000fc80004000000 */
[----:B------:R-:W-:Y:S01]  /*0200*/  ISETP.NE.AND P0, PT, R0, RZ, PT ;  /* 0x000000ff0000720c */ /* 0x000fe20003f05270 */
[----:B------:R-:W-:-:S12]  /*0210*/  IMAD.U32 R0, RZ, RZ, UR5 ;  /* 0x00000005ff007e24 */ /* 0x000fd8000f8e00ff */
[----:B------:R-:W-:Y:S05]  /*0220*/  @!P0 BRA `(.L_x_4) ;  /* 0xfffffffc00dc8947 */ /* 0x000fea000383ffff */
.L_x_3:
[C---:B------:R-:W-:Y:S01]  /*0230*/  VIADD R3, R0.reuse, 0x10 ;  /* 0x0000001000037836 */ /* 0x040fe20000000000 */
[----:B------:R-:W-:Y:S01]  /*0240*/  UMOV UR5, 0x50 ;  /* 0x0000005000057882 */ /* 0x000fe20000000000 */
[----:B------:R-:W-:Y:S01]  /*0250*/  SHF.L.U32 R2, R5, R0, RZ ;  /* 0x0000000005027219 */ /* 0x000fe200000006ff */
[----:B------:R-:W-:Y:S01]  /*0260*/  ULEA UR5, UR6, UR5, 0x18 ;  /* 0x0000000506057291 */ /* 0x000fe2000f8ec0ff */
[----:B------:R-:W-:Y:S01]  /*0270*/  IMAD.SHL.U32 R0, R0, 0x20, RZ ;  /* 0x0000002000007824 */ /* 0x000fe200078e00ff */
[----:B------:R-:W-:-:S04]  /*0280*/  SHF.L.U32 R3, R4, R3, RZ ;  /* 0x0000000304037219 */ /* 0x000fc800000006ff */
[----:B------:R-:W-:-:S05]  /*0290*/  LOP3.LUT R2, R3, R2, RZ, 0xfc, !PT ;  /* 0x0000000203027212 */ /* 0x000fca00078efcff */
[----:B------:R1:W-:Y:S04]  /*02a0*/  ATOMS.OR RZ, [UR5], R2 ;  /* 0x00000002ffff798c */ /* 0x0003e8000b000005 */
[----:B------:R1:W-:Y:S01]  /*02b0*/  STS [UR4], R0 ;  /* 0x00000000ff007988 */ /* 0x0003e20008000804 */
[----:B------:R-:W-:Y:S05]  /*02c0*/  BRA `(.L_x_2) ;  /* 0x0000000000107947 */ /* 0x000fea0003800000 */
.L_x_1:
[----:B------:R-:W-:Y:S01]  /*02d0*/  IMAD.MOV.U32 R0, RZ, RZ, -0x1 ;  /* 0xffffffffff007424 */ /* 0x000fe200078e00ff */
[----:B------:R-:W-:-:S04]  /*02e0*/  MOV R2, 0x310 ;  /* 0x0000031000027802 */ /* 0x000fc80000000f00 */
[----:B------:R1:W-:Y:S03]  /*02f0*/  STS [UR4], R0 ;  /* 0x00000000ff007988 */ /* 0x0003e60008000804 */
[----:B01----:R-:W-:Y:S05]  /*0300*/  CALL.REL.NOINC `($__internal_1_$__cuda_sm10x_tcgen05_guardrail_trap_phase_invalid_during_alloc) ;  /* 0x0000007000287944 */ /* 0x003fea0003c00000 */
.L_x_2:
[----:B------:R-:W-:Y:S05]  /*0310*/  WARPSYNC.ALL ;  /* 0x0000000000007948 */ /* 0x000fea0003800000 */
[----:B------:R-:W-:Y:S01]  /*0320*/  NOP ;  /* 0x0000000000007918 */ /* 0x000fe20000000000 */
.L_x_0:
[----:B------:R-:W2:Y:S01]  /*0330*/  LDC.64 R20, c[0x0][0x398] ;  /* 0x0000e600ff147b82 */ /* 0x000ea20000000a00 */
[----:B------:R-:W3:Y:S01]  /*0340*/  S2R R5, SR_CTAID.X ;  /* 0x0000000000057919 */ /* 0x000ee20000002500 */
[----:B------:R-:W-:Y:S01]  /*0350*/  UMOV UR13, 0x400 ;  /* 0x00000400000d7882 */ /* 0x000fe20000000000 */
[----:B------:R-:W-:Y:S01]  /*0360*/  SHF.R.U32.HI R69, RZ, 0x5, R68 ;  /* 0x00000005ff457819 */ /* 0x000fe20000011644 */
[----:B------:R-:W-:Y:S01]  /*0370*/  UMOV UR6, 0x1 ;  /* 0x0000000100067882 */ /* 0x000fe20000000000 */
[----:B------:R-:W4:Y:S03]  /*0380*/  LDCU.128 UR8, c[0x0][0x380] ;  /* 0x00007000ff0877ac */ /* 0x000f260008000c00 */
[----:B------:R-:W5:Y:S08]  /*0390*/  S2UR UR4, SR_CgaCtaId ;  /* 0x00000000000479c3 */ /* 0x000f700000008800 */
[----:B------:R-:W1:Y:S02]  /*03a0*/  LDC.64 R104, c[0x0][0x3a8] ;  /* 0x0000ea00ff687b82 */ /* 0x000e640000000a00 */
[----:B-12---:R-:W-:Y:S01]  /*03b0*/  VIADD R0, R21, 0x7f ;  /* 0x0000007f15007836 */ /* 0x006fe20000000000 */
[----:B------:R-:W-:-:S05]  /*03c0*/  IABS R13, R20 ;  /* 0x00000014000d7213 */ /* 0x000fca0000000000 */
[----:B------:R-:W-:Y:S01]  /*03d0*/  BAR.SYNC.DEFER_BLOCKING 0x0 ;  /* 0x0000000000007b1d */ /* 0x000fe20000010000 */
[----:B------:R-:W-:Y:S02]  /*03e0*/  ISETP.NE.AND P6, PT, R20, RZ, PT ;  /* 0x000000ff1400720c */ /* 0x000fe40003fc5270 */
[----:B------:R-:W-:Y:S01]  /*03f0*/  SHF.R.S32.HI R3, RZ, 0x1f, R0 ;  /* 0x0000001fff037819 */ /* 0x000fe20000011400 */
[----:B-----5:R-:W-:-:S03]  /*0400*/  ULEA UR13, UR4, UR13, 0x18 ;  /* 0x0000000d040d7291 */ /* 0x020fc6000f8ec0ff */
[----:B------:R-:W-:Y:S02]  /*0410*/  LEA.HI R3, R3, R0, RZ, 0x7 ;  /* 0x0000000003037211 */ /* 0x000fe400078f38ff */
[----:B---3--:R-:W-:Y:S01]  /*0420*/  IABS R8, R5 ;  /* 0x0000000500087213 */ /* 0x008fe20000000000 */
[----:B------:R-:W-:Y:S01]  /*0430*/  UIADD3 UR15, UPT, UPT, UR13, 0x6000, URZ ;  /* 0x000060000d0f7890 */ /* 0x000fe2000fffe0ff */
[----:B------:R-:W-:-:S05]  /*0440*/  SHF.R.S32.HI R3, RZ, 0x7, R3 ;  /* 0x00000007ff037819 */ /* 0x000fca0000011403 */
[----:B------:R-:W-:-:S05]  /*0450*/  IMAD.SHL.U32 R4, R3, 0x8, RZ ;  /* 0x0000000803047824 */ /* 0x000fca00078e00ff */
[-C--:B------:R-:W-:Y:S02]  /*0460*/  IABS R7, R4.reuse ;  /* 0x0000000400077213 */ /* 0x080fe40000000000 */
[----:B------:R-:W-:Y:S02]  /*0470*/  IABS R10, R4 ;  /* 0x00000004000a7213 */ /* 0x000fe40000000000 */
[----:B------:R-:W1:Y:S08]  /*0480*/  I2F.RP R0, R7 ;  /* 0x0000000700007306 */ /* 0x000e700000209400 */
[----:B-1----:R-:W1:Y:S02]  /*0490*/  MUFU.RCP R0, R0 ;  /* 0x0000000000007308 */ /* 0x002e640000001000 */
[----:B-1----:R-:W-:-:S02]  /*04a0*/  VIADD R2, R0, 0xffffffe ;  /* 0x0ffffffe00027836 */ /* 0x002fc40000000000 */
[----:B------:R-:W-:-:S04]  /*04b0*/  IMAD.MOV R0, RZ, RZ, -R10 ;  /* 0x000000ffff007224 */ /* 0x000fc800078e0a0a */
[----:B------:R1:W2:Y:S02]  /*04c0*/  F2I.FTZ.U32.TRUNC.NTZ R3, R2 ;  /* 0x0000000200037305 */ /* 0x0002a4000021f000 */
[----:B-1----:R-:W-:Y:S02]  /*04d0*/  IMAD.MOV.U32 R2, RZ, RZ, RZ ;  /* 0x000000ffff027224 */ /* 0x002fe400078e00ff */
[----:B--2---:R-:W-:-:S04]  /*04e0*/  IMAD.MOV R6, RZ, RZ, -R3 ;  /* 0x000000ffff067224 */ /* 0x004fc800078e0a03 */
[----:B------:R-:W-:Y:S02]  /*04f0*/  IMAD R9, R6, R7, RZ ;  /* 0x0000000706097224 */ /* 0x000fe400078e02ff */
[----:B------:R-:W-:Y:S02]  /*0500*/  IMAD.MOV.U32 R6, RZ, RZ, R8 ;  /* 0x000000ffff067224 */ /* 0x000fe400078e0008 */
[----:B------:R-:W-:-:S06]  /*0510*/  IMAD.HI.U32 R3, R3, R9, R2 ;  /* 0x0000000903037227 */ /* 0x000fcc00078e0002 */
[----:B------:R-:W-:-:S04]  /*0520*/  IMAD.HI.U32 R3, R3, R6, RZ ;  /* 0x0000000603037227 */ /* 0x000fc800078e00ff */
[----:B------:R-:W-:-:S05]  /*0530*/  IMAD R0, R3, R0, R6 ;  /* 0x0000000003007224 */ /* 0x000fca00078e0206 */
[----:B------:R-:W-:-:S13]  /*0540*/  ISETP.GT.U32.AND P2, PT, R7, R0, PT ;  /* 0x000000000700720c */ /* 0x000fda0003f44070 */
[----:B------:R-:W-:Y:S02]  /*0550*/  @!P2 IMAD.IADD R0, R0, 0x1, -R7 ;  /* 0x000000010000a824 */ /* 0x000fe400078e0a07 */
[----:B------:R-:W-:Y:S01]  /*0560*/  @!P2 VIADD R3, R3, 0x1 ;  /* 0x000000010303a836 */ /* 0x000fe20000000000 */
[----:B------:R-:W-:Y:S02]  /*0570*/  ISETP.NE.AND P2, PT, R4, RZ, PT ;  /* 0x000000ff0400720c */ /* 0x000fe40003f45270 */
[----:B------:R-:W-:Y:S02]  /*0580*/  ISETP.GE.U32.AND P0, PT, R0, R7, PT ;  /* 0x000000070000720c */ /* 0x000fe40003f06070 */
[----:B------:R-:W-:-:S04]  /*0590*/  LOP3.LUT R0, R5, R4, RZ, 0x3c, !PT ;  /* 0x0000000405007212 */ /* 0x000fc800078e3cff */
[----:B------:R-:W-:Y:S01]  /*05a0*/  ISETP.GE.AND P3, PT, R0, RZ, PT ;  /* 0x000000ff0000720c */ /* 0x000fe20003f66270 */
[----:B------:R-:W-:-:S06]  /*05b0*/  VIADD R0, R20, 0x3f ;  /* 0x0000003f14007836 */ /* 0x000fcc0000000000 */
[----:B------:R-:W-:-:S04]  /*05c0*/  @P0 VIADD R3, R3, 0x1 ;  /* 0x0000000103030836 */ /* 0x000fc80000000000 */
[----:B------:R-:W-:Y:S01]  /*05d0*/  IMAD.MOV.U32 R2, RZ, RZ, R3 ;  /* 0x000000ffff027224 */ /* 0x000fe200078e0003 */
[----:B------:R-:W-:-:S03]  /*05e0*/  SHF.R.S32.HI R3, RZ, 0x1f, R0 ;  /* 0x0000001fff037819 */ /* 0x000fc60000011400 */
[----:B------:R-:W-:Y:S01]  /*05f0*/  @!P3 IMAD.MOV R2, RZ, RZ, -R2 ;  /* 0x000000ffff02b224 */ /* 0x000fe200078e0a02 */
[----:B------:R-:W-:Y:S02]  /*0600*/  @!P2 LOP3.LUT R2, RZ, R4, RZ, 0x33, !PT ;  /* 0x00000004ff02a212 */ /* 0x000fe400078e33ff */
[----:B------:R-:W-:-:S03]  /*0610*/  LEA.HI R3, R3, R0, RZ, 0x6 ;  /* 0x0000000003037211 */ /* 0x000fc600078f30ff */
[----:B------:R-:W-:Y:S02]  /*0620*/  IMAD.SHL.U32 R11, R2, 0x8, RZ ;  /* 0x00000008020b7824 */ /* 0x000fe400078e00ff */
[----:B------:R-:W-:-:S03]  /*0630*/  IMAD.MOV R2, RZ, RZ, -R2 ;  /* 0x000000ffff027224 */ /* 0x000fc600078e0a02 */
[----:B------:R-:W-:Y:S01]  /*0640*/  LEA.HI.SX32 R3, R3, -R11, 0x1a ;  /* 0x8000000b03037211 */ /* 0x000fe200078fd2ff */
[----:B------:R-:W-:-:S03]  /*0650*/  IMAD R10, R4, R2, R5 ;  /* 0x00000002040a7224 */ /* 0x000fc600078e0205 */
[----:B------:R-:W-:Y:S02]  /*0660*/  VIMNMX R15, PT, PT, R3, 0x8, PT ;  /* 0x00000008030f7848 */ /* 0x000fe40003fe0100 */
[----:B------:R-:W-:Y:S02]  /*0670*/  IABS R9, R10 ;  /* 0x0000000a00097213 */ /* 0x000fe40000000000 */
[-C--:B------:R-:W-:Y:S02]  /*0680*/  IABS R7, R15.reuse ;  /* 0x0000000f00077213 */ /* 0x080fe40000000000 */
[----:B------:R-:W-:Y:S02]  /*0690*/  IABS R4, R15 ;  /* 0x0000000f00047213 */ /* 0x000fe40000000000 */
[----:B------:R-:W1:Y:S08]  /*06a0*/  I2F.RP R0, R7 ;  /* 0x0000000700007306 */ /* 0x000e700000209400 */
[----:B-1----:R-:W1:Y:S02]  /*06b0*/  MUFU.RCP R0, R0 ;  /* 0x0000000000007308 */ /* 0x002e640000001000 */
[----:B-1----:R-:W-:-:S02]  /*06c0*/  VIADD R3, R0, 0xffffffe ;  /* 0x0ffffffe00037836 */ /* 0x002fc40000000000 */
[----:B------:R-:W-:-:S04]  /*06d0*/  IMAD.MOV R0, RZ, RZ, -R4 ;  /* 0x000000ffff007224 */ /* 0x000fc800078e0a04 */
[----:B------:R-:W1:Y:S02]  /*06e0*/  F2I.FTZ.U32.TRUNC.NTZ R3, R3 ;  /* 0x0000000300037305 */ /* 0x000e64000021f000 */
[----:B-1----:R-:W-:-:S04]  /*06f0*/  IMAD.MOV R6, RZ, RZ, -R3 ;  /* 0x000000ffff067224 */ /* 0x002fc800078e0a03 */
[----:B------:R-:W-:Y:S02]  /*0700*/  IMAD.MOV.U32 R2, RZ, RZ, R6 ;  /* 0x000000ffff027224 */ /* 0x000fe400078e0006 */
[----:B------:R-:W1:Y:S02]  /*0710*/  I2F.RP R6, R13 ;  /* 0x0000000d00067306 */ /* 0x000e640000209400 */
[----:B------:R-:W-:Y:S02]  /*0720*/  IMAD R5, R2, R7, RZ ;  /* 0x0000000702057224 */ /* 0x000fe400078e02ff */
[----:B------:R-:W-:-:S04]  /*0730*/  IMAD.MOV.U32 R2, RZ, RZ, RZ ;  /* 0x000000ffff027224 */ /* 0x000fc800078e00ff */
[----:B------:R-:W-:Y:S01]  /*0740*/  IMAD.HI.U32 R2, R3, R5, R2 ;  /* 0x0000000503027227 */ /* 0x000fe200078e0002 */
[----:B------:R-:W-:-:S04]  /*0750*/  IABS R3, R21 ;  /* 0x0000001500037213 */ /* 0x000fc80000000000 */
[----:B------:R-:W2:Y:S01]  /*0760*/  I2F.RP R8, R3 ;  /* 0x0000000300087306 */ /* 0x000ea20000209400 */
[----:B------:R-:W-:-:S04]  /*0770*/  IMAD.HI.U32 R2, R2, R9, RZ ;  /* 0x0000000902027227 */ /* 0x000fc800078e00ff */
[----:B------:R-:W-:-:S03]  /*0780*/  IMAD R0, R2, R0, R9 ;  /* 0x0000000002007224 */ /* 0x000fc600078e0209 */
[----:B-1----:R-:W1:Y:S02]  /*0790*/  MUFU.RCP R6, R6 ;  /* 0x0000000600067308 */ /* 0x002e640000001000 */
[----:B------:R-:W-:-:S06]  /*07a0*/  ISETP.GT.U32.AND P2, PT, R7, R0, PT ;  /* 0x000000000700720c */ /* 0x000fcc0003f44070 */
[----:B--2---:R-:W-:Y:S07]  /*07b0*/  MUFU.RCP R8, R8 ;  /* 0x0000000800087308 */ /* 0x004fee0000001000 */
[----:B------:R-:W-:Y:S02]  /*07c0*/  @!P2 IMAD.IADD R0, R0, 0x1, -R7 ;  /* 0x000000010000a824 */ /* 0x000fe400078e0a07 */
[----:B------:R-:W-:Y:S01]  /*07d0*/  @!P2 VIADD R2, R2, 0x1 ;  /* 0x000000010202a836 */ /* 0x000fe20000000000 */
[----:B------:R-:W-:Y:S01]  /*07e0*/  ISETP.NE.AND P2, PT, R15, RZ, PT ;  /* 0x000000ff0f00720c */ /* 0x000fe20003f45270 */
[----:B-1----:R-:W-:Y:S01]  /*07f0*/  VIADD R4, R6, 0xffffffe ;  /* 0x0ffffffe06047836 */ /* 0x002fe20000000000 */
[----:B------:R-:W-:-:S02]  /*0800*/  ISETP.GE.U32.AND P0, PT, R0, R7, PT ;  /* 0x000000070000720c */ /* 0x000fc40003f06070 */
[----:B------:R-:W-:Y:S01]  /*0810*/  LOP3.LUT R0, R10, R15, RZ, 0x3c, !PT ;  /* 0x0000000f0a007212 */ /* 0x000fe200078e3cff */
[----:B------:R1:W2:Y:S01]  /*0820*/  F2I.FTZ.U32.TRUNC.NTZ R5, R4 ;  /* 0x0000000400057305 */ /* 0x0002a2000021f000 */
[----:B------:R-:W-:Y:S02]  /*0830*/  LOP3.LUT R6, R68, 0x3f, RZ, 0xc0, !PT ;  /* 0x0000003f44067812 */ /* 0x000fe400078ec0ff */
[----:B------:R-:W-:Y:S01]  /*0840*/  ISETP.GE.AND P3, PT, R0, RZ, PT ;  /* 0x000000ff0000720c */ /* 0x000fe20003f66270 */
[----:B-1----:R-:W-:-:S06]  /*0850*/  IMAD.MOV.U32 R4, RZ, RZ, RZ ;  /* 0x000000ffff047224 */ /* 0x002fcc00078e00ff */
[----:B------:R-:W-:-:S04]  /*0860*/  @P0 VIADD R2, R2, 0x1 ;  /* 0x0000000102020836 */ /* 0x000fc80000000000 */
[----:B------:R-:W-:Y:S02]  /*0870*/  IMAD.MOV.U32 R9, RZ, RZ, R2 ;  /* 0x000000ffff097224 */ /* 0x000fe400078e0002 */
[----:B--2---:R-:W-:Y:S02]  /*0880*/  IMAD.MOV R2, RZ, RZ, -R5 ;  /* 0x000000ffff027224 */ /* 0x004fe400078e0a05 */
[----:B------:R-:W-:Y:S01]  /*0890*/  @!P3 IMAD.MOV R9, RZ, RZ, -R9 ;  /* 0x000000ffff09b224 */ /* 0x000fe200078e0a09 */
[----:B------:R-:W-:-:S05]  /*08a0*/  @!P2 LOP3.LUT R9, RZ, R15, RZ, 0x33, !PT ;  /* 0x0000000fff09a212 */ /* 0x000fca00078e33ff */
[----:B------:R-:W-:-:S04]  /*08b0*/  IMAD.MOV R0, RZ, RZ, -R9 ;  /* 0x000000ffff007224 */ /* 0x000fc800078e0a09 */
[----:B------:R-:W-:Y:S02]  /*08c0*/  IMAD R0, R15, R0, R10 ;  /* 0x000000000f007224 */ /* 0x000fe400078e020a */
[----:B------:R-:W-:Y:S02]  /*08d0*/  VIADD R10, R8, 0xffffffe ;  /* 0x0ffffffe080a7836 */ /* 0x000fe40000000000 */
[----:B------:R-:W-:Y:S02]  /*08e0*/  IMAD.IADD R7, R11, 0x1, R0 ;  /* 0x000000010b077824 */ /* 0x000fe400078e0200 */
[----:B------:R-:W-:Y:S01]  /*08f0*/  IMAD.MOV.U32 R0, RZ, RZ, R2 ;  /* 0x000000ffff007224 */ /* 0x000fe200078e0002 */
[----:B------:R-:W1:Y:S01]  /*0900*/  F2I.FTZ.U32.TRUNC.NTZ R11, R10 ;  /* 0x0000000a000b7305 */ /* 0x000e62000021f000 */
[----:B------:R-:W-:Y:S02]  /*0910*/  IMAD R2, R7, 0x40, R6 ;  /* 0x0000004007027824 */ /* 0x000fe400078e0206 */
[----:B------:R-:W-:-:S03]  /*0920*/  IMAD R7, R0, R13, RZ ;  /* 0x0000000d00077224 */ /* 0x000fc600078e02ff */
[----:B------:R-:W-:Y:S01]  /*0930*/  IABS R0, R2 ;  /* 0x0000000200007213 */ /* 0x000fe20000000000 */
[----:B------:R-:W-:Y:S01]  /*0940*/  IMAD.HI.U32 R4, R5, R7, R4 ;  /* 0x0000000705047227 */ /* 0x000fe200078e0004 */
[----:B------:R-:W-:-:S03]  /*0950*/  SHF.R.U32.HI R5, RZ, 0x5, R68 ;  /* 0x00000005ff057819 */ /* 0x000fc60000011644 */
[----:B------:R-:W-:Y:S01]  /*0960*/  IMAD.MOV.U32 R7, RZ, RZ, R0 ;  /* 0x000000ffff077224 */ /* 0x000fe200078e0000 */
[----:B------:R-:W-:Y:S01]  /*0970*/  SGXT.U32 R5, R5, 0x2 ;  /* 0x000000020505781a */ /* 0x000fe20000000000 */
[----:B------:R-:W-:Y:S02]  /*0980*/  IMAD.SHL.U32 R0, R9, 0x80, RZ ;  /* 0x0000008009007824 */ /* 0x000fe400078e00ff */
[----:B------:R-:W-:-:S04]  /*0990*/  IMAD.HI.U32 R4, R4, R7, RZ ;  /* 0x0000000704047227 */ /* 0x000fc800078e00ff */
[----:B------:R-:W-:Y:S02]  /*09a0*/  IMAD.MOV R4, RZ, RZ, -R4 ;  /* 0x000000ffff047224 */ /* 0x000fe400078e0a04 */
[----:B-1----:R-:W-:Y:S02]  /*09b0*/  IMAD.MOV R8, RZ, RZ, -R11 ;  /* 0x000000ffff087224 */ /* 0x002fe400078e0a0b */
[C---:B------:R-:W-:Y:S02]  /*09c0*/  IMAD R4, R13.reuse, R4, R7 ;  /* 0x000000040d047224 */ /* 0x040fe400078e0207 */
[----:B------:R-:W-:Y:S01]  /*09d0*/  IMAD R9, R8, R3, RZ ;  /* 0x0000000308097224 */ /* 0x000fe200078e02ff */
[----:B------:R-:W-:Y:S01]  /*09e0*/  LOP3.LUT R8, R0, R5, RZ, 0xfc, !PT ;  /* 0x0000000500087212 */ /* 0x000fe200078efcff */
[----:B------:R-:W-:Y:S01]  /*09f0*/  IMAD.MOV.U32 R10, RZ, RZ, RZ ;  /* 0x000000ffff0a7224 */ /* 0x000fe200078e00ff */
[----:B------:R-:W-:Y:S02]  /*0a00*/  ISETP.GT.U32.AND P0, PT, R13, R4, PT ;  /* 0x000000040d00720c */ /* 0x000fe40003f04070 */
[C---:B------:R-:W-:Y:S01]  /*0a10*/  LOP3.LUT R15, R8.reuse, 0x4, RZ, 0xfc, !PT ;  /* 0x00000004080f7812 */ /* 0x040fe200078efcff */
[----:B------:R-:W-:Y:S01]  /*0a20*/  IMAD.HI.U32 R7, R11, R9, R10 ;  /* 0x000000090b077227 */ /* 0x000fe200078e000a */
[----:B------:R-:W-:-:S02]  /*0a30*/  LOP3.LUT R23, R8, 0x7c, RZ, 0xfc, !PT ;  /* 0x0000007c08177812 */ /* 0x000fc400078efcff */
[----:B------:R-:W-:Y:S02]  /*0a40*/  LOP3.LUT R19, R8, 0x8, RZ, 0xfc, !PT ;  /* 0x0000000808137812 */ /* 0x000fe400078efcff */
[----:B------:R-:W-:Y:S02]  /*0a50*/  IABS R12, R8 ;  /* 0x00000008000c7213 */ /* 0x000fe40000000000 */
[----:B------:R-:W-:Y:S02]  /*0a60*/  IABS R14, R15 ;  /* 0x0000000f000e7213 */ /* 0x000fe40000000000 */
[----:B------:R-:W-:Y:S01]  /*0a70*/  IABS R22, R23 ;  /* 0x0000001700167213 */ /* 0x000fe20000000000 */
[----:B------:R-:W-:Y:S01]  /*0a80*/  @!P0 IMAD.IADD R4, R4, 0x1, -R13 ;  /* 0x0000000104048824 */ /* 0x000fe200078e0a0d */
[----:B------:R-:W-:Y:S01]  /*0a90*/  IABS R16, R19 ;  /* 0x0000001300107213 */ /* 0x000fe20000000000 */
[----:B------:R-:W-:Y:S01]  /*0aa0*/  IMAD.HI.U32 R5, R7, R12, RZ ;  /* 0x0000000c07057227 */ /* 0x000fe200078e00ff */
[----:B------:R-:W-:-:S02]  /*0ab0*/  ISETP.GE.AND P3, PT, R15, RZ, PT ;  /* 0x000000ff0f00720c */ /* 0x000fc40003f66270 */
[----:B------:R-:W-:Y:S01]  /*0ac0*/  ISETP.GT.U32.AND P0, PT, R13, R4, PT ;  /* 0x000000040d00720c */ /* 0x000fe20003f04070 */
[C---:B------:R-:W-:Y:S01]  /*0ad0*/  IMAD.HI.U32 R9, R7.reuse, R14, RZ ;  /* 0x0000000e07097227 */ /* 0x040fe200078e00ff */
[C---:B------:R-:W-:Y:S02]  /*0ae0*/  LOP3.LUT R25, R8.reuse, 0xc, RZ, 0xfc, !PT ;  /* 0x0000000c08197812 */ /* 0x040fe400078efcff */
[C---:B------:R-:W-:Y:S01]  /*0af0*/  LOP3.LUT R27, R8.reuse, 0x10, RZ, 0xfc, !PT ;  /* 0x00000010081b7812 */ /* 0x040fe200078efcff */
[C---:B------:R-:W-:Y:S01]  /*0b00*/  IMAD.HI.U32 R11, R7.reuse, R22, RZ ;  /* 0x00000016070b7227 */ /* 0x040fe200078e00ff */
[C---:B------:R-:W-:Y:S02]  /*0b10*/  LOP3.LUT R28, R8.reuse, 0x14, RZ, 0xfc, !PT ;  /* 0x00000014081c7812 */ /* 0x040fe400078efcff */
[C---:B------:R-:W-:Y:S01]  /*0b20*/  LOP3.LUT R29, R8.reuse, 0x18, RZ, 0xfc, !PT ;  /* 0x00000018081d7812 */ /* 0x040fe200078efcff */
[----:B------:R-:W-:Y:S01]  /*0b30*/  IMAD.HI.U32 R10, R7, R16, RZ ;  /* 0x00000010070a7227 */ /* 0x000fe200078e00ff */
[----:B------:R-:W-:-:S02]  /*0b40*/  LOP3.LUT R30, R8, 0x1c, RZ, 0xfc, !PT ;  /* 0x0000001c081e7812 */ /* 0x000fc400078efcff */
[----:B------:R-:W-:Y:S01]  /*0b50*/  IABS R24, R29 ;  /* 0x0000001d00187213 */ /* 0x000fe20000000000 */
[----:B------:R-:W-:Y:S01]  /*0b60*/  @!P0 IMAD.IADD R4, R4, 0x1, -R13 ;  /* 0x0000000104048824 */ /* 0x000fe200078e0a0d */
[----:B------:R-:W-:Y:S01]  /*0b70*/  ISETP.GE.AND P0, PT, R2, RZ, PT ;  /* 0x000000ff0200720c */ /* 0x000fe20003f06270 */
[----:B------:R-:W-:Y:S01]  /*0b80*/  IMAD.MOV R5, RZ, RZ, -R5 ;  /* 0x000000ffff057224 */ /* 0x000fe200078e0a05 */
[----:B------:R-:W-:Y:S01]  /*0b90*/  ISETP.GE.AND P4, PT, R19, RZ, PT ;  /* 0x000000ff1300720c */ /* 0x000fe20003f86270 */
[----:B------:R-:W-:Y:S01]  /*0ba0*/  IMAD.MOV R15, RZ, RZ, -R9 ;  /* 0x000000ffff0f7224 */ /* 0x000fe200078e0a09 */
[C---:B------:R-:W-:Y:S01]  /*0bb0*/  LOP3.LUT R31, R8.reuse, 0x20, RZ, 0xfc, !PT ;  /* 0x00000020081f7812 */ /* 0x040fe200078efcff */
[----:B------:R-:W-:Y:S01]  /*0bc0*/  IMAD.MOV R18, RZ, RZ, -R11 ;  /* 0x000000ffff127224 */ /* 0x000fe200078e0a0b */
[C---:B------:R-:W-:Y:S01]  /*0bd0*/  LOP3.LUT R32, R8.reuse, 0x24, RZ, 0xfc, !PT ;  /* 0x0000002408207812 */ /* 0x040fe200078efcff */
[----:B------:R-:W-:Y:S01]  /*0be0*/  IMAD.MOV R17, RZ, RZ, -R10 ;  /* 0x000000ffff117224 */ /* 0x000fe200078e0a0a */
[C---:B------:R-:W-:Y:S01]  /*0bf0*/  LOP3.LUT R33, R8.reuse, 0x28, RZ, 0xfc, !PT ;  /* 0x0000002808217812 */ /* 0x040fe200078efcff */
[C---:B------:R-:W-:Y:S01]  /*0c00*/  IMAD R9, R3.reuse, R5, R12 ;  /* 0x0000000503097224 */ /* 0x040fe200078e020c */
[----:B------:R-:W-:Y:S01]  /*0c10*/  LOP3.LUT R35, R8, 0x50, RZ, 0xfc, !PT ;  /* 0x0000005008237812 */ /* 0x000fe200078efcff */
[C---:B------:R-:W-:Y:S01]  /*0c20*/  IMAD R10, R3.reuse, R15, R14 ;  /* 0x0000000f030a7224 */ /* 0x040fe200078e020e */
[----:B------:R-:W-:Y:S01]  /*0c30*/  IABS R14, R25 ;  /* 0x00000019000e7213 */ /* 0x000fe20000000000 */
[C---:B------:R-:W-:Y:S01]  /*0c40*/  IMAD R22, R3.reuse, R18, R22 ;  /* 0x0000001203167224 */ /* 0x040fe200078e0216 */
[C---:B------:R-:W-:Y:S01]  /*0c50*/  ISETP.GT.U32.AND P5, PT, R3.reuse, R9, PT ;  /* 0x000000090300720c */ /* 0x040fe20003fa4070 */
[----:B------:R-:W-:Y:S01]  /*0c60*/  IMAD R11, R3, R17, R16 ;  /* 0x00000011030b7224 */ /* 0x000fe200078e0210 */
[----:B------:R-:W-:Y:S01]  /*0c70*/  IABS R16, R27 ;  /* 0x0000001b00107213 */ /* 0x000fe20000000000 */
[----:B------:R-:W-:Y:S01]  /*0c80*/  IMAD.HI.U32 R5, R7, R14, RZ ;  /* 0x0000000e07057227 */ /* 0x000fe200078e00ff */
[----:B------:R-:W-:-:S02]  /*0c90*/  ISETP.GT.U32.AND P2, PT, R3, R22, PT ;  /* 0x000000160300720c */ /* 0x000fc40003f44070 */
[----:B------:R-:W-:Y:S01]  /*0ca0*/  IABS R18, R28 ;  /* 0x0000001c00127213 */ /* 0x000fe20000000000 */
[----:B------:R-:W-:Y:S01]  /*0cb0*/  @!P0 IMAD.MOV R4, RZ, RZ, -R4 ;  /* 0x000000ffff048224 */ /* 0x000fe200078e0a04 */
[----:B------:R-:W-:Y:S01]  /*0cc0*/  ISETP.GT.U32.AND P0, PT, R3, R10, PT ;  /* 0x0000000a0300720c */ /* 0x000fe20003f04070 */
[----:B------:R-:W-:Y:S01]  /*0cd0*/  IMAD.HI.U32 R12, R7, R16, RZ ;  /* 0x00000010070c7227 */ /* 0x000fe200078e00ff */
[----:B------:R-:W-:Y:S02]  /*0ce0*/  @!P6 LOP3.LUT R4, RZ, R20, RZ, 0x33, !PT ;  /* 0x00000014ff04e212 */ /* 0x000fe400078e33ff */
[C---:B------:R-:W-:Y:S01]  /*0cf0*/  ISETP.GT.U32.AND P6, PT, R3.reuse, R11, PT ;  /* 0x0000000b0300720c */ /* 0x040fe20003fc4070 */
[----:B------:R-:W-:Y:S01]  /*0d00*/  IMAD.MOV R15, RZ, RZ, -R5 ;  /* 0x000000ffff0f7224 */ /* 0x000fe200078e0a05 */
[----:B------:R-:W-:Y:S01]  /*0d10*/  IABS R20, R31 ;  /* 0x0000001f00147213 */ /* 0x000fe20000000000 */
[----:B------:R-:W-:Y:S01]  /*0d20*/  IMAD.MOV R17, RZ, RZ, -R12 ;  /* 0x000000ffff117224 */ /* 0x000fe200078e0a0c */
[----:B------:R-:W-:Y:S01]  /*0d30*/  IABS R26, R33 ;  /* 0x00000021001a7213 */ /* 0x000fe20000000000 */
[----:B------:R-:W-:Y:S01]  /*0d40*/  IMAD R12, R3, R15, R14 ;  /* 0x0000000f030c7224 */ /* 0x000fe200078e020e */
[----:B------:R-:W-:Y:S01]  /*0d50*/  IABS R38, R35 ;  /* 0x0000002300267213 */ /* 0x000fe20000000000 */
[--C-:B------:R-:W-:Y:S01]  /*0d60*/  @!P2 IMAD.IADD R22, R22, 0x1, -R3.reuse ;  /* 0x000000011616a824 */ /* 0x100fe200078e0a03 */
[----:B------:R-:W-:Y:S01]  /*0d70*/  LOP3.LUT R37, R8, 0x54, RZ, 0xfc, !PT ;  /* 0x0000005408257812 */ /* 0x000fe200078efcff */
[--C-:B------:R-:W-:Y:S01]  /*0d80*/  @!P5 IMAD.IADD R9, R9, 0x1, -R3.reuse ;  /* 0x000000010909d824 */ /* 0x100fe200078e0a03 */
[C---:B------:R-:W-:Y:S01]  /*0d90*/  ISETP.GT.U32.AND P2, PT, R3.reuse, R12, PT ;  /* 0x0000000c0300720c */ /* 0x040fe20003f44070 */
[--C-:B------:R-:W-:Y:S01]  /*0da0*/  @!P0 IMAD.IADD R10, R10, 0x1, -R3.reuse ;  /* 0x000000010a0a8824 */ /* 0x100fe200078e0a03 */
[----:B------:R-:W-:Y:S01]  /*0db0*/  ISETP.GT.U32.AND P5, PT, R3, R22, PT ;  /* 0x000000160300720c */ /* 0x000fe20003fa4070 */
[----:B------:R-:W-:Y:S01]  /*0dc0*/  @!P6 IMAD.IADD R11, R11, 0x1, -R3 ;  /* 0x000000010b0be824 */ /* 0x000fe200078e0a03 */
[----:B------:R-:W-:Y:S01]  /*0dd0*/  ISETP.GT.U32.AND P0, PT, R3, R9, PT ;  /* 0x000000090300720c */ /* 0x000fe20003f04070 */
[----:B------:R-:W-:Y:S01]  /*0de0*/  IMAD.HI.U32 R13, R7, R18, RZ ;  /* 0x00000012070d7227 */ /* 0x000fe200078e00ff */
[----:B------:R-:W-:-:S02]  /*0df0*/  ISETP.GT.U32.AND P6, PT, R3, R10, PT ;  /* 0x0000000a0300720c */ /* 0x000fc40003fc4070 */
[----:B------:R-:W-:Y:S01]  /*0e00*/  IABS R40, R37 ;  /* 0x0000002500287213 */ /* 0x000fe20000000000 */
[----:B------:R-:W-:Y:S01]  /*0e10*/  IMAD.HI.U32 R5, R7, R24, RZ ;  /* 0x0000001807057227 */ /* 0x000fe200078e00ff */
[C---:B------:R-:W-:Y:S02]  /*0e20*/  LOP3.LUT R39, R8.reuse, 0x58, RZ, 0xfc, !PT ;  /* 0x0000005808277812 */ /* 0x040fe400078efcff */
[----:B------:R-:W-:Y:S01]  /*0e30*/  LOP3.LUT R41, R8, 0x5c, RZ, 0xfc, !PT ;  /* 0x0000005c08297812 */ /* 0x000fe200078efcff */
[----:B------:R-:W-:Y:S01]  /*0e40*/  IMAD.MOV R19, RZ, RZ, -R13 ;  /* 0x000000ffff137224 */ /* 0x000fe200078e0a0d */
[----:B------:R-:W-:Y:S01]  /*0e50*/  IABS R42, R39 ;  /* 0x00000027002a7213 */ /* 0x000fe20000000000 */
[C---:B------:R-:W-:Y:S01]  /*0e60*/  IMAD R13, R3.reuse, R17, R16 ;  /* 0x00000011030d7224 */ /* 0x040fe200078e0210 */
[----:B------:R-:W-:Y:S01]  /*0e70*/  IABS R16, R30 ;  /* 0x0000001e00107213 */ /* 0x000fe20000000000 */
[----:B------:R-:W-:Y:S01]  /*0e80*/  @!P2 IMAD.IADD R12, R12, 0x1, -R3 ;  /* 0x000000010c0ca824 */ /* 0x000fe200078e0a03 */
[C---:B------:R-:W-:Y:S01]  /*0e90*/  ISETP.GT.U32.AND P2, PT, R3.reuse, R11, PT ;  /* 0x0000000b0300720c */ /* 0x040fe20003f44070 */
[----:B------:R-:W-:Y:S01]  /*0ea0*/  IMAD.MOV R5, RZ, RZ, -R5 ;  /* 0x000000ffff057224 */ /* 0x000fe200078e0a05 */
[C---:B------:R-:W-:Y:S01]  /*0eb0*/  LOP3.LUT R43, R8.reuse, 0x60, RZ, 0xfc, !PT ;  /* 0x00000060082b7812 */ /* 0x040fe200078efcff */
[----:B------:R-:W-:Y:S01]  /*0ec0*/  IMAD R14, R3, R19, R18 ;  /* 0x00000013030e7224 */ /* 0x000fe200078e0212 */
[----:B------:R-:W-:Y:S01]  /*0ed0*/  LOP3.LUT R45, R8, 0x6c, RZ, 0xfc, !PT ;  /* 0x0000006c082d7812 */ /* 0x000fe200078efcff */
[----:B------:R-:W-:Y:S01]  /*0ee0*/  @!P0 IMAD.IADD R9, R9, 0x1, -R3 ;  /* 0x0000000109098824 */ /* 0x000fe200078e0a03 */
[C---:B------:R-:W-:Y:S01]  /*0ef0*/  ISETP.GT.U32.AND P0, PT, R3.reuse, R13, PT ;  /* 0x0000000d0300720c */ /* 0x040fe20003f04070 */
[----:B------:R-:W-:Y:S01]  /*0f00*/  IMAD R15, R3, R5, R24 ;  /* 0x00000005030f7224 */ /* 0x000fe200078e0218 */
[----:B------:R-:W-:Y:S01]  /*0f10*/  IABS R24, R32 ;  /* 0x0000002000187213 */ /* 0x000fe20000000000 */
[----:B------:R-:W-:Y:S01]  /*0f20*/  IMAD.HI.U32 R5, R7, R16, RZ ;  /* 0x0000001007057227 */ /* 0x000fe200078e00ff */
[----:B------:R-:W-:-:S02]  /*0f30*/  IABS R44, R43 ;  /* 0x0000002b002c7213 */ /* 0x000fc40000000000 */
[----:B------:R-:W-:Y:S01]  /*0f40*/  LOP3.LUT R47, R8, 0x70, RZ, 0xfc, !PT ;  /* 0x00000070082f7812 */ /* 0x000fe200078efcff */
[----:B------:R-:W-:Y:S01]  /*0f50*/  @!P6 IMAD.IADD R10, R10, 0x1, -R3 ;  /* 0x000000010a0ae824 */ /* 0x000fe200078e0a03 */
[C---:B------:R-:W-:Y:S01]  /*0f60*/  ISETP.GT.U32.AND P6, PT, R3.reuse, R14, PT ;  /* 0x0000000e0300720c */ /* 0x040fe20003fc4070 */
[----:B------:R-:W-:Y:S01]  /*0f70*/  IMAD.MOV R5, RZ, RZ, -R5 ;  /* 0x000000ffff057224 */ /* 0x000fe200078e0a05 */
[----:B------:R-:W-:Y:S01]  /*0f80*/  IABS R50, R45 ;  /* 0x0000002d00327213 */ /* 0x000fe20000000000 */
[--C-:B------:R-:W-:Y:S01]  /*0f90*/  @!P5 IMAD.IADD R22, R22, 0x1, -R3.reuse ;  /* 0x000000011616d824 */ /* 0x100fe200078e0a03 */
[----:B------:R-:W-:Y:S01]  /*0fa0*/  ISETP.GT.U32.AND P5, PT, R3, R12, PT ;  /* 0x0000000c0300720c */ /* 0x000fe20003fa4070 */
[--C-:B------:R-:W-:Y:S01]  /*0fb0*/  @!P2 IMAD.IADD R11, R11, 0x1, -R3.reuse ;  /* 0x000000010b0ba824 */ /* 0x100fe200078e0a03 */
[C---:B------:R-:W-:Y:S01]  /*0fc0*/  ISETP.GT.U32.AND P2, PT, R3.reuse, R15, PT ;  /* 0x0000000f0300720c */ /* 0x040fe20003f44070 */
[----:B------:R-:W-:Y:S01]  /*0fd0*/  IMAD R16, R3, R5, R16 ;  /* 0x0000000503107224 */ /* 0x000fe200078e0210 */
[----:B------:R-:W-:Y:S01]  /*0fe0*/  IABS R52, R47 ;  /* 0x0000002f00347213 */ /* 0x000fe20000000000 */
[----:B------:R-:W-:Y:S01]  /*0ff0*/  @!P0 IMAD.IADD R13, R13, 0x1, -R3 ;  /* 0x000000010d0d8824 */ /* 0x000fe200078e0a03 */
[----:B------:R-:W-:Y:S01]  /*1000*/  LOP3.LUT R49, R8, 0x74, RZ, 0xfc, !PT ;  /* 0x0000007408317812 */ /* 0x000fe200078efcff */
[----:B------:R-:W-:Y:S01]  /*1010*/  IMAD.HI.U32 R5, R7, R20, RZ ;  /* 0x0000001407057227 */ /* 0x000fe200078e00ff */
[----:B------:R-:W-:-:S02]  /*1020*/  ISETP.GT.U32.AND P0, PT, R3, R16, PT ;  /* 0x000000100300720c */ /* 0x000fc40003f04070 */
[----:B------:R-:W-:Y:S01]  /*1030*/  IABS R54, R49 ;  /* 0x0000003100367213 */ /* 0x000fe20000000000 */
[--C-:B------:R-:W-:Y:S01]  /*1040*/  @!P6 IMAD.IADD R14, R14, 0x1, -R3.reuse ;  /* 0x000000010e0ee824 */ /* 0x100fe200078e0a03 */
[----:B------:R-:W-:Y:S01]  /*1050*/  ISETP.GE.AND P6, PT, R8, RZ, PT ;  /* 0x000000ff0800720c */ /* 0x000fe20003fc6270 */
[--C-:B------:R-:W-:Y:S01]  /*1060*/  @!P5 IMAD.IADD R12, R12, 0x1, -R3.reuse ;  /* 0x000000010c0cd824 */ /* 0x100fe200078e0a03 */
[----:B------:R-:W-:Y:S01]  /*1070*/  ISETP.GE.AND P5, PT, R23, RZ, PT ;  /* 0x000000ff1700720c */ /* 0x000fe20003fa6270 */
[----:B------:R-:W-:Y:S01]  /*1080*/  @!P2 IMAD.IADD R15, R15, 0x1, -R3 ;  /* 0x000000010f0fa824 */ /* 0x000fe200078e0a03 */
[----:B------:R-:W-:Y:S01]  /*1090*/  ISETP.GE.AND P2, PT, R25, RZ, PT ;  /* 0x000000ff1900720c */ /* 0x000fe20003f46270 */
[----:B------:R-:W-:Y:S01]  /*10a0*/  IMAD.HI.U32 R17, R7, R24, RZ ;  /* 0x0000001807117227 */ /* 0x000fe200078e00ff */
[----:B------:R-:W-:-:S03]  /*10b0*/  LOP3.LUT R25, R8, 0x2c, RZ, 0xfc, !PT ;  /* 0x0000002c08197812 */ /* 0x000fc600078efcff */
[----:B------:R-:W-:Y:S02]  /*10c0*/  IMAD.MOV R5, RZ, RZ, -R5 ;  /* 0x000000ffff057224 */ /* 0x000fe400078e0a05 */
[----:B------:R-:W-:Y:S01]  /*10d0*/  @!P0 IMAD.IADD R16, R16, 0x1, -R3 ;  /* 0x0000000110108824 */ /* 0x000fe200078e0a03 */
[C---:B------:R-:W-:Y:S01]  /*10e0*/  ISETP.GT.U32.AND P0, PT, R3.reuse, R13, PT ;  /* 0x0000000d0300720c */ /* 0x040fe20003f04070 */
[----:B------:R-:W-:Y:S01]  /*10f0*/  @!P3 IMAD.MOV R10, RZ, RZ, -R10 ;  /* 0x000000ffff0ab224 */ /* 0x000fe200078e0a0a */
[----:B------:R-:W-:Y:S01]  /*1100*/  ISETP.GT.U32.AND P3, PT, R3, R15, PT ;  /* 0x0000000f0300720c */ /* 0x000fe20003f64070 */
[----:B------:R-:W-:-:S04]  /*1110*/  IMAD.HI.U32 R18, R7, R26, RZ ;  /* 0x0000001a07127227 */ /* 0x000fc800078e00ff */
[----:B------:R-:W-:Y:S02]  /*1120*/  IMAD.MOV R19, RZ, RZ, -R17 ;  /* 0x000000ffff137224 */ /* 0x000fe400078e0a11 */
[C---:B------:R-:W-:Y:S01]  /*1130*/  IMAD R17, R3.reuse, R5, R20 ;  /* 0x0000000503117224 */ /* 0x040fe200078e0214 */
[----:B------:R-:W-:Y:S01]  /*1140*/  IABS R20, R25 ;  /* 0x0000001900147213 */ /* 0x000fe20000000000 */
[----:B------:R-:W-:Y:S01]  /*1150*/  @!P6 IMAD.MOV R9, RZ, RZ, -R9 ;  /* 0x000000ffff09e224 */ /* 0x000fe200078e0a09 */
[C---:B------:R-:W-:Y:S01]  /*1160*/  ISETP.GT.U32.AND P6, PT, R3.reuse, R16, PT ;  /* 0x000000100300720c */ /* 0x040fe20003fc4070 */
[----:B------:R-:W-:Y:S02]  /*1170*/  IMAD.MOV R23, RZ, RZ, -R18 ;  /* 0x000000ffff177224 */ /* 0x000fe400078e0a12 */
[----:B------:R-:W-:Y:S02]  /*1180*/  IMAD.MOV.U32 R5, RZ, RZ, R22 ;  /* 0x000000ffff057224 */ /* 0x000fe400078e0016 */
[----:B------:R-:W-:-:S02]  /*1190*/  IMAD R18, R3, R19, R24 ;  /* 0x0000001303127224 */ /* 0x000fc400078e0218 */
[----:B------:R-:W-:Y:S01]  /*11a0*/  @!P5 IMAD.MOV R5, RZ, RZ, -R5 ;  /* 0x000000ffff05d224 */ /* 0x000fe200078e0a05 */
[C---:B------:R-:W-:Y:S01]  /*11b0*/  ISETP.GT.U32.AND P5, PT, R3.reuse, R14, PT ;  /* 0x0000000e0300720c */ /* 0x040fe20003fa4070 */
[----:B------:R-:W-:Y:S01]  /*11c0*/  @!P2 IMAD.MOV R12, RZ, RZ, -R12 ;  /* 0x000000ffff0ca224 */ /* 0x000fe200078e0a0c */
[C---:B------:R-:W-:Y:S01]  /*11d0*/  ISETP.GT.U32.AND P2, PT, R3.reuse, R18, PT ;  /* 0x000000120300720c */ /* 0x040fe20003f44070 */
[----:B------:R-:W-:Y:S01]  /*11e0*/  @!P4 IMAD.MOV R11, RZ, RZ, -R11 ;  /* 0x000000ffff0bc224 */ /* 0x000fe200078e0a0b */
[----:B------:R-:W-:Y:S01]  /*11f0*/  ISETP.GT.U32.AND P4, PT, R3, R17, PT ;  /* 0x000000110300720c */ /* 0x000fe20003f84070 */
[--C-:B------:R-:W-:Y:S01]  /*1200*/  @!P3 IMAD.IADD R15, R15, 0x1, -R3.reuse ;  /* 0x000000010f0fb824 */ /* 0x100fe200078e0a03 */
[----:B------:R-:W-:Y:S01]  /*1210*/  ISETP.GE.AND P3, PT, R28, RZ, PT ;  /* 0x000000ff1c00720c */ /* 0x000fe20003f66270 */
[--C-:B------:R-:W-:Y:S01]  /*1220*/  @!P0 IMAD.IADD R13, R13, 0x1, -R3.reuse ;  /* 0x000000010d0d8824 */ /* 0x100fe200078e0a03 */
[----:B------:R-:W-:Y:S01]  /*1230*/  ISETP.GE.AND P0, PT, R27, RZ, PT ;  /* 0x000000ff1b00720c */ /* 0x000fe20003f06270 */
[--C-:B------:R-:W-:Y:S01]  /*1240*/  @!P6 IMAD.IADD R16, R16, 0x1, -R3.reuse ;  /* 0x000000011010e824 */ /* 0x100fe200078e0a03 */
[----:B------:R-:W-:Y:S01]  /*1250*/  ISETP.GE.AND P6, PT, R29, RZ, PT ;  /* 0x000000ff1d00720c */ /* 0x000fe20003fc6270 */
[C---:B------:R-:W-:Y:S01]  /*1260*/  IMAD R19, R3.reuse, R23, R26 ;  /* 0x0000001703137224 */ /* 0x040fe200078e021a */
[C---:B------:R-:W-:Y:S01]  /*1270*/  LOP3.LUT R23, R8.reuse, 0x30, RZ, 0xfc, !PT ;  /* 0x0000003008177812 */ /* 0x040fe200078efcff */
[----:B------:R-:W-:Y:S01]  /*1280*/  IMAD.MOV.U32 R22, RZ, RZ, R20 ;  /* 0x000000ffff167224 */ /* 0x000fe200078e0014 */
[----:B------:R-:W-:Y:S01]  /*1290*/  LOP3.LUT R27, R8, 0x40, RZ, 0xfc, !PT ;  /* 0x00000040081b7812 */ /* 0x000fe200078efcff */
[--C-:B------:R-:W-:Y:S01]  /*12a0*/  @!P5 IMAD.IADD R14, R14, 0x1, -R3.reuse ;  /* 0x000000010e0ed824 */ /* 0x100fe200078e0a03 */
[----:B------:R-:W-:Y:S01]  /*12b0*/  ISETP.GT.U32.AND P5, PT, R3, R19, PT ;  /* 0x000000130300720c */ /* 0x000fe20003fa4070 */
[----:B------:R-:W-:Y:S01]  /*12c0*/  @!P2 IMAD.IADD R18, R18, 0x1, -R3 ;  /* 0x000000011212a824 */ /* 0x000fe200078e0a03 */
[----:B------:R-:W-:Y:S01]  /*12d0*/  IABS R24, R23 ;  /* 0x0000001700187213 */ /* 0x000fe20000000000 */
[----:B------:R-:W-:Y:S01]  /*12e0*/  IMAD.HI.U32 R20, R7, R22, RZ ;  /* 0x0000001607147227 */ /* 0x000fe200078e00ff */
[----:B------:R-:W-:-:S02]  /*12f0*/  ISETP.GE.AND P2, PT, R31, RZ, PT ;  /* 0x000000ff1f00720c */ /* 0x000fc40003f46270 */
[----:B------:R-:W-:Y:S01]  /*1300*/  LOP3.LUT R29, R8, 0x44, RZ, 0xfc, !PT ;  /* 0x00000044081d7812 */ /* 0x000fe200078efcff */
[----:B------:R-:W-:Y:S01]  /*1310*/  @!P4 IMAD.IADD R17, R17, 0x1, -R3 ;  /* 0x000000011111c824 */ /* 0x000fe200078e0a03 */
[----:B------:R-:W-:Y:S01]  /*1320*/  ISETP.GE.AND P4, PT, R30, RZ, PT ;  /* 0x000000ff1e00720c */ /* 0x000fe20003f86270 */
[----:B------:R-:W-:Y:S01]  /*1330*/  @!P3 IMAD.MOV R14, RZ, RZ, -R14 ;  /* 0x000000ffff0eb224 */ /* 0x000fe200078e0a0e */
[C---:B------:R-:W-:Y:S01]  /*1340*/  ISETP.GT.U32.AND P3, PT, R3.reuse, R18, PT ;  /* 0x000000120300720c */ /* 0x040fe20003f64070 */
[----:B------:R-:W-:Y:S01]  /*1350*/  IMAD.MOV R20, RZ, RZ, -R20 ;  /* 0x000000ffff147224 */ /* 0x000fe200078e0a14 */
[----:B------:R-:W-:Y:S01]  /*1360*/  IABS R34, R29 ;  /* 0x0000001d00227213 */ /* 0x000fe20000000000 */
[----:B------:R-:W-:Y:S01]  /*1370*/  @!P0 IMAD.MOV R13, RZ, RZ, -R13 ;  /* 0x000000ffff0d8224 */ /* 0x000fe200078e0a0d */
[C---:B------:R-:W-:Y:S01]  /*1380*/  ISETP.GT.U32.AND P0, PT, R3.reuse, R17, PT ;  /* 0x000000110300720c */ /* 0x040fe20003f04070 */
[----:B------:R-:W-:Y:S01]  /*1390*/  @!P6 IMAD.MOV R15, RZ, RZ, -R15 ;  /* 0x000000ffff0fe224 */ /* 0x000fe200078e0a0f */
[----:B------:R-:W-:Y:S01]  /*13a0*/  ISETP.GE.AND P6, PT, R32, RZ, PT ;  /* 0x000000ff2000720c */ /* 0x000fe20003fc6270 */
[----:B------:R-:W-:Y:S01]  /*13b0*/  IMAD R20, R3, R20, R22 ;  /* 0x0000001403147224 */ /* 0x000fe200078e0216 */
[----:B------:R-:W-:Y:S01]  /*13c0*/  IABS R32, R27 ;  /* 0x0000001b00207213 */ /* 0x000fe20000000000 */
[----:B------:R-:W-:Y:S01]  /*13d0*/  IMAD.HI.U32 R22, R7, R24, RZ ;  /* 0x0000001807167227 */ /* 0x000fe200078e00ff */
[----:B------:R-:W-:-:S03]  /*13e0*/  LOP3.LUT R31, R8, 0x48, RZ, 0xfc, !PT ;  /* 0x00000048081f7812 */ /* 0x000fc600078efcff */
[--C-:B------:R-:W-:Y:S02]  /*13f0*/  @!P5 IMAD.IADD R19, R19, 0x1, -R3.reuse ;  /* 0x000000011313d824 */ /* 0x100fe400078e0a03 */
[----:B------:R-:W-:Y:S02]  /*1400*/  IMAD.MOV R22, RZ, RZ, -R22 ;  /* 0x000000ffff167224 */ /* 0x000fe400078e0a16 */
[----:B------:R-:W-:Y:S01]  /*1410*/  @!P4 IMAD.MOV R16, RZ, RZ, -R16 ;  /* 0x000000ffff10c224 */ /* 0x000fe200078e0a10 */
[C---:B------:R-:W-:Y:S01]  /*1420*/  ISETP.GT.U32.AND P4, PT, R3.reuse, R20, PT ;  /* 0x000000140300720c */ /* 0x040fe20003f84070 */
[--C-:B------:R-:W-:Y:S01]  /*1430*/  @!P3 IMAD.IADD R18, R18, 0x1, -R3.reuse ;  /* 0x000000011212b824 */ /* 0x100fe200078e0a03 */
[C---:B------:R-:W-:Y:S01]  /*1440*/  ISETP.GT.U32.AND P5, PT, R3.reuse, R19, PT ;  /* 0x000000130300720c */ /* 0x040fe20003fa4070 */
[----:B------:R-:W-:Y:S01]  /*1450*/  IMAD R22, R3, R22, R24 ;  /* 0x0000001603167224 */ /* 0x000fe200078e0218 */
[----:B------:R-:W-:Y:S01]  /*1460*/  ISETP.GE.AND P3, PT, R25, RZ, PT ;  /* 0x000000ff1900720c */ /* 0x000fe20003f66270 */
[----:B------:R-:W-:Y:S01]  /*1470*/  @!P0 IMAD.IADD R17, R17, 0x1, -R3 ;  /* 0x0000000111118824 */ /* 0x000fe200078e0a03 */
[----:B------:R-:W-:Y:S01]  /*1480*/  ISETP.GE.AND P0, PT, R33, RZ, PT ;  /* 0x000000ff2100720c */ /* 0x000fe20003f06270 */
[----:B------:R-:W-:Y:S01]  /*1490*/  @!P6 IMAD.MOV R18, RZ, RZ, -R18 ;  /* 0x000000ffff12e224 */ /* 0x000fe200078e0a12 */
[----:B------:R-:W-:Y:S01]  /*14a0*/  ISETP.GT.U32.AND P6, PT, R3, R22, PT ;  /* 0x000000160300720c */ /* 0x000fe20003fc4070 */
[----:B------:R-:W-:Y:S01]  /*14b0*/  @!P2 IMAD.MOV R17, RZ, RZ, -R17 ;  /* 0x000000ffff11a224 */ /* 0x000fe200078e0a11 */
[----:B------:R-:W-:-:S02]  /*14c0*/  LOP3.LUT R25, R8, 0x34, RZ, 0xfc, !PT ;  /* 0x0000003408197812 */ /* 0x000fc400078efcff */
[----:B------:R-:W-:Y:S01]  /*14d0*/  LOP3.LUT R33, R8, 0x4c, RZ, 0xfc, !PT ;  /* 0x0000004c08217812 */ /* 0x000fe200078efcff */
[--C-:B------:R-:W-:Y:S01]  /*14e0*/  @!P4 IMAD.IADD R20, R20, 0x1, -R3.reuse ;  /* 0x000000011414c824 */ /* 0x100fe200078e0a03 */
[----:B------:R-:W-:Y:S01]  /*14f0*/  IABS R26, R25 ;  /* 0x00000019001a7213 */ /* 0x000fe20000000000 */
[----:B------:R-:W-:Y:S01]  /*1500*/  @!P5 IMAD.IADD R19, R19, 0x1, -R3 ;  /* 0x000000011313d824 */ /* 0x000fe200078e0a03 */
[----:B------:R-:W-:Y:S02]  /*1510*/  ISETP.GE.AND P4, PT, R25, RZ, PT ;  /* 0x000000ff1900720c */ /* 0x000fe40003f86270 */
[----:B------:R-:W-:Y:S01]  /*1520*/  LOP3.LUT R25, R8, 0x38, RZ, 0xfc, !PT ;  /* 0x0000003808197812 */ /* 0x000fe200078efcff */
[----:B------:R-:W-:Y:S01]  /*1530*/  @!P0 IMAD.MOV R19, RZ, RZ, -R19 ;  /* 0x000000ffff138224 */ /* 0x000fe200078e0a13 */
[----:B------:R-:W-:Y:S01]  /*1540*/  ISETP.GE.AND P5, PT, R23, RZ, PT ;  /* 0x000000ff1700720c */ /* 0x000fe20003fa6270 */
[----:B------:R-:W-:Y:S01]  /*1550*/  IMAD.HI.U32 R23, R7, R26, RZ ;  /* 0x0000001a07177227 */ /* 0x000fe200078e00ff */
[----:B------:R-:W-:-:S02]  /*1560*/  IABS R28, R25 ;  /* 0x00000019001c7213 */ /* 0x000fc40000000000 */
[----:B------:R-:W-:Y:S01]  /*1570*/  ISETP.GE.AND P0, PT, R25, RZ, PT ;  /* 0x000000ff1900720c */ /* 0x000fe20003f06270 */
[----:B------:R-:W-:Y:S01]  /*1580*/  @!P6 IMAD.IADD R22, R22, 0x1, -R3 ;  /* 0x000000011616e824 */ /* 0x000fe200078e0a03 */
[----:B------:R-:W-:Y:S01]  /*1590*/  LOP3.LUT R25, R8, 0x3c, RZ, 0xfc, !PT ;  /* 0x0000003c08197812 */ /* 0x000fe200078efcff */
[----:B------:R-:W-:Y:S01]  /*15a0*/  IMAD.MOV R24, RZ, RZ, -R23 ;  /* 0x000000ffff187224 */ /* 0x000fe200078e0a17 */
[----:B------:R-:W-:Y:S01]  /*15b0*/  ISETP.GT.U32.AND P2, PT, R3, R20, PT ;  /* 0x000000140300720c */ /* 0x000fe20003f44070 */
[----:B------:R-:W-:Y:S01]  /*15c0*/  IMAD.HI.U32 R23, R7, R28, RZ ;  /* 0x0000001c07177227 */ /* 0x000fe200078e00ff */
[----:B------:R-:W-:Y:S02]  /*15d0*/  IABS R30, R25 ;  /* 0x00000019001e7213 */ /* 0x000fe40000000000 */
[C---:B------:R-:W-:Y:S01]  /*15e0*/  ISETP.GT.U32.AND P6, PT, R3.reuse, R22, PT ;  /* 0x000000160300720c */ /* 0x040fe20003fc4070 */
[----:B------:R-:W-:Y:S01]  /*15f0*/  IMAD R24, R3, R24, R26 ;  /* 0x0000001803187224 */ /* 0x000fe200078e021a */
[----:B------:R-:W-:Y:S01]  /*1600*/  IABS R36, R33 ;  /* 0x0000002100247213 */ /* 0x000fe20000000000 */
[----:B------:R-:W-:-:S02]  /*1610*/  IMAD.MOV R26, RZ, RZ, -R23 ;  /* 0x000000ffff1a7224 */ /* 0x000fc400078e0a17 */
[----:B------:R-:W-:-:S04]  /*1620*/  IMAD.HI.U32 R23, R7, R30, RZ ;  /* 0x0000001e07177227 */ /* 0x000fc800078e00ff */
[C---:B------:R-:W-:Y:S02]  /*1630*/  IMAD R26, R3.reuse, R26, R28 ;  /* 0x0000001a031a7224 */ /* 0x040fe400078e021c */
[----:B------:R-:W-:Y:S02]  /*1640*/  IMAD.MOV R28, RZ, RZ, -R23 ;  /* 0x000000ffff1c7224 */ /* 0x000fe400078e0a17 */
[----:B------:R-:W-:Y:S01]  /*1650*/  @!P6 IMAD.IADD R22, R22, 0x1, -R3 ;  /* 0x000000011616e824 */ /* 0x000fe200078e0a03 */
[C---:B------:R-:W-:Y:S01]  /*1660*/  ISETP.GT.U32.AND P6, PT, R3.reuse, R26, PT ;  /* 0x0000001a0300720c */ /* 0x040fe20003fc4070 */
[----:B------:R-:W-:Y:S02]  /*1670*/  IMAD R28, R3, R28, R30 ;  /* 0x0000001c031c7224 */ /* 0x000fe400078e021e */
[----:B------:R-:W-:Y:S02]  /*1680*/  @!P5 IMAD.MOV R22, RZ, RZ, -R22 ;  /* 0x000000ffff16d224 */ /* 0x000fe400078e0a16 */
[----:B------:R-:W-:Y:S01]  /*1690*/  IMAD.HI.U32 R23, R7, R32, RZ ;  /* 0x0000002007177227 */ /* 0x000fe200078e00ff */
[----:B------:R-:W-:-:S03]  /*16a0*/  ISETP.GT.U32.AND P5, PT, R3, R28, PT ;  /* 0x0000001c0300720c */ /* 0x000fc60003fa4070 */
[----:B------:R-:W-:Y:S01]  /*16b0*/  @!P2 IMAD.IADD R20, R20, 0x1, -R3 ;  /* 0x000000011414a824 */ /* 0x000fe200078e0a03 */
[----:B------:R-:W-:Y:S01]  /*16c0*/  ISETP.GE.AND P2, PT, R25, RZ, PT ;  /* 0x000000ff1900720c */ /* 0x000fe20003f46270 */
[----:B------:R-:W-:Y:S01]  /*16d0*/  IMAD.MOV R30, RZ, RZ, -R23 ;  /* 0x000000ffff1e7224 */ /* 0x000fe200078e0a17 */
[----:B------:R-:W-:Y:S01]  /*16e0*/  IABS R25, R31 ;  /* 0x0000001f00197213 */ /* 0x000fe20000000000 */
[----:B------:R-:W-:-:S04]  /*16f0*/  IMAD.HI.U32 R23, R7, R34, RZ ;  /* 0x0000002207177227 */ /* 0x000fc800078e00ff */
[----:B------:R-:W-:Y:S01]  /*1700*/  @!P3 IMAD.MOV R20, RZ, RZ, -R20 ;  /* 0x000000ffff14b224 */ /* 0x000fe200078e0a14 */
[C---:B------:R-:W-:Y:S01]  /*1710*/  ISETP.GT.U32.AND P3, PT, R3.reuse, R24, PT ;  /* 0x000000180300720c */ /* 0x040fe20003f64070 */
[----:B------:R-:W-:Y:S02]  /*1720*/  IMAD.MOV R23, RZ, RZ, -R23 ;  /* 0x000000ffff177224 */ /* 0x000fe400078e0a17 */
[C---:B------:R-:W-:Y:S02]  /*1730*/  IMAD R30, R3.reuse, R30, R32 ;  /* 0x0000001e031e7224 */ /* 0x040fe400078e0220 */
[----:B------:R-:W-:Y:S02]  /*1740*/  @!P5 IMAD.IADD R28, R28, 0x1, -R3 ;  /* 0x000000011c1cd824 */ /* 0x000fe400078e0a03 */
[C---:B------:R-:W-:Y:S02]  /*1750*/  IMAD R32, R3.reuse, R23, R34 ;  /* 0x0000001703207224 */ /* 0x040fe400078e0222 */
[----:B------:R-:W-:Y:S01]  /*1760*/  IMAD.MOV.U32 R34, RZ, RZ, R25 ;  /* 0x000000ffff227224 */ /* 0x000fe200078e0019 */
[----:B------:R-:W-:Y:S01]  /*1770*/  ISETP.GT.U32.AND P5, PT, R3, R28, PT ;  /* 0x0000001c0300720c */ /* 0x000fe20003fa4070 */
[----:B------:R-:W-:-:S02]  /*1780*/  @!P6 IMAD.IADD R26, R26, 0x1, -R3 ;  /* 0x000000011a1ae824 */ /* 0x000fc400078e0a03 */
[----:B------:R-:W-:-:S03]  /*1790*/  IMAD.HI.U32 R23, R7, R34, RZ ;  /* 0x0000002207177227 */ /* 0x000fc600078e00ff */
[----:B------:R-:W-:Y:S01]  /*17a0*/  ISETP.GT.U32.AND P6, PT, R3, R26, PT ;  /* 0x0000001a0300720c */ /* 0x000fe20003fc4070 */
[----:B------:R-:W-:Y:S02]  /*17b0*/  @!P3 IMAD.IADD R24, R24, 0x1, -R3 ;  /* 0x000000011818b824 */ /* 0x000fe400078e0a03 */
[----:B------:R-:W-:Y:S02]  /*17c0*/  IMAD.MOV R23, RZ, RZ, -R23 ;  /* 0x000000ffff177224 */ /* 0x000fe400078e0a17 */
[----:B------:R-:W-:Y:S01]  /*17d0*/  IMAD.HI.U32 R25, R7, R38, RZ ;  /* 0x0000002607197227 */ /* 0x000fe200078e00ff */
[----:B------:R-:W-:-:S03]  /*17e0*/  ISETP.GT.U32.AND P3, PT, R3, R24, PT ;  /* 0x000000180300720c */ /* 0x000fc60003f64070 */
[----:B------:R-:W-:Y:S02]  /*17f0*/  IMAD R34, R3, R23, R34 ;  /* 0x0000001703227224 */ /* 0x000fe400078e0222 */
[----:B------:R-:W-:Y:S02]  /*1800*/  @!P5 IMAD.IADD R28, R28, 0x1, -R3 ;  /* 0x000000011c1cd824 */ /* 0x000fe400078e0a03 */
[----:B------:R-:W-:Y:S01]  /*1810*/  IMAD.HI.U32 R23, R7, R36, RZ ;  /* 0x0000002407177227 */ /* 0x000fe200078e00ff */
[----:B------:R-:W-:-:S03]  /*1820*/  ISETP.GT.U32.AND P5, PT, R3, R34, PT ;  /* 0x000000220300720c */ /* 0x000fc60003fa4070 */
[----:B------:R-:W-:Y:S02]  /*1830*/  IMAD.MOV R23, RZ, RZ, -R23 ;  /* 0x000000ffff177224 */ /* 0x000fe400078e0a17 */
[----:B------:R-:W-:Y:S01]  /*1840*/  @!P3 IMAD.IADD R24, R24, 0x1, -R3 ;  /* 0x000000011818b824 */ /* 0x000fe200078e0a03 */
[C---:B------:R-:W-:Y:S01]  /*1850*/  ISETP.GT.U32.AND P3, PT, R3.reuse, R30, PT ;  /* 0x0000001e0300720c */ /* 0x040fe20003f64070 */
[----:B------:R-:W-:Y:S02]  /*1860*/  IMAD.MOV R25, RZ, RZ, -R25 ;  /* 0x000000ffff197224 */ /* 0x000fe400078e0a19 */
[--C-:B------:R-:W-:Y:S01]  /*1870*/  @!P6 IMAD.IADD R26, R26, 0x1, -R3.reuse ;  /* 0x000000011a1ae824 */ /* 0x100fe200078e0a03 */
[C---:B------:R-:W-:Y:S01]  /*1880*/  ISETP.GT.U32.AND P6, PT, R3.reuse, R32, PT ;  /* 0x000000200300720c */ /* 0x040fe20003fc4070 */
[----:B------:R-:W-:Y:S02]  /*1890*/  IMAD R36, R3, R23, R36 ;  /* 0x0000001703247224 */ /* 0x000fe400078e0224 */
[----:B------:R-:W-:-:S02]  /*18a0*/  @!P5 IMAD.IADD R34, R34, 0x1, -R3 ;  /* 0x000000012222d824 */ /* 0x000fc400078e0a03 */
[----:B------:R-:W-:Y:S02]  /*18b0*/  IMAD R38, R3, R25, R38 ;  /* 0x0000001903267224 */ /* 0x000fe400078e0226 */
[----:B------:R-:W-:-:S03]  /*18c0*/  IMAD.HI.U32 R23, R7, R40, RZ ;  /* 0x0000002807177227 */ /* 0x000fc600078e00ff */
[C---:B------:R-:W-:Y:S01]  /*18d0*/  ISETP.GT.U32.AND P5, PT, R3.reuse, R38, PT ;  /* 0x000000260300720c */ /* 0x040fe20003fa4070 */
[----:B------:R-:W-:Y:S01]  /*18e0*/  @!P0 IMAD.MOV R26, RZ, RZ, -R26 ;  /* 0x000000ffff1a8224 */ /* 0x000fe200078e0a1a */
[----:B------:R-:W-:Y:S01]  /*18f0*/  ISETP.GT.U32.AND P0, PT, R3, R34, PT ;  /* 0x000000220300720c */ /* 0x000fe20003f04070 */
[----:B------:R-:W-:Y:S02]  /*1900*/  IMAD.MOV R25, RZ, RZ, -R23 ;  /* 0x000000ffff197224 */ /* 0x000fe400078e0a17 */
[----:B------:R-:W-:-:S04]  /*1910*/  IMAD.HI.U32 R23, R7, R42, RZ ;  /* 0x0000002a07177227 */ /* 0x000fc800078e00ff */
[----:B------:R-:W-:Y:S01]  /*1920*/  @!P3 IMAD.IADD R30, R30, 0x1, -R3 ;  /* 0x000000011e1eb824 */ /* 0x000fe200078e0a03 */
[----:B------:R-:W-:Y:S01]  /*1930*/  ISETP.GE.AND P3, PT, R27, RZ, PT ;  /* 0x000000ff1b00720c */ /* 0x000fe20003f66270 */
[C---:B------:R-:W-:Y:S01]  /*1940*/  IMAD R40, R3.reuse, R25, R40 ;  /* 0x0000001903287224 */ /* 0x040fe200078e0228 */
[----:B------:R-:W-:Y:S01]  /*1950*/  IABS R27, R41 ;  /* 0x00000029001b7213 */ /* 0x000fe20000000000 */
[----:B------:R-:W-:Y:S02]  /*1960*/  IMAD.MOV R25, RZ, RZ, -R23 ;  /* 0x000000ffff197224 */ /* 0x000fe400078e0a17 */
[----:B------:R-:W-:Y:S02]  /*1970*/  IMAD.MOV.U32 R23, RZ, RZ, R28 ;  /* 0x000000ffff177224 */ /* 0x000fe400078e001c */
[----:B------:R-:W-:Y:S02]  /*1980*/  IMAD R28, R3, R25, R42 ;  /* 0x00000019031c7224 */ /* 0x000fe400078e022a */
[----:B------:R-:W-:-:S02]  /*1990*/  IMAD.MOV.U32 R42, RZ, RZ, R27 ;  /* 0x000000ffff2a7224 */ /* 0x000fc400078e001b */
[--C-:B------:R-:W-:Y:S01]  /*19a0*/  @!P0 IMAD.IADD R34, R34, 0x1, -R3.reuse ;  /* 0x0000000122228824 */ /* 0x100fe200078e0a03 */
[----:B------:R-:W-:Y:S01]  /*19b0*/  ISETP.GT.U32.AND P0, PT, R3, R28, PT ;  /* 0x0000001c0300720c */ /* 0x000fe20003f04070 */
[----:B------:R-:W-:Y:S02]  /*19c0*/  @!P5 IMAD.IADD R38, R38, 0x1, -R3 ;  /* 0x000000012626d824 */ /* 0x000fe400078e0a03 */
[----:B------:R-:W-:-:S04]  /*19d0*/  IMAD.HI.U32 R25, R7, R42, RZ ;  /* 0x0000002a07197227 */ /* 0x000fc800078e00ff */
[----:B------:R-:W-:Y:S01]  /*19e0*/  @!P2 IMAD.MOV R23, RZ, RZ, -R23 ;  /* 0x000000ffff17a224 */ /* 0x000fe200078e0a17 */
[----:B------:R-:W-:Y:S01]  /*19f0*/  ISETP.GT.U32.AND P2, PT, R3, R38, PT ;  /* 0x000000260300720c */ /* 0x000fe20003f44070 */
[----:B------:R-:W-:Y:S02]  /*1a00*/  IMAD.MOV R25, RZ, RZ, -R25 ;  /* 0x000000ffff197224 */ /* 0x000fe400078e0a19 */
[----:B------:R-:W-:-:S04]  /*1a10*/  IMAD.HI.U32 R27, R7, R44, RZ ;  /* 0x0000002c071b7227 */ /* 0x000fc800078e00ff */
[C---:B------:R-:W-:Y:S02]  /*1a20*/  IMAD R42, R3.reuse, R25, R42 ;  /* 0x00000019032a7224 */ /* 0x040fe400078e022a */
[--C-:B------:R-:W-:Y:S02]  /*1a30*/  @!P0 IMAD.IADD R28, R28, 0x1, -R3.reuse ;  /* 0x000000011c1c8824 */ /* 0x100fe400078e0a03 */
[----:B------:R-:W-:Y:S01]  /*1a40*/  @!P4 IMAD.MOV R24, RZ, RZ, -R24 ;  /* 0x000000ffff18c224 */ /* 0x000fe200078e0a18 */
[C---:B------:R-:W-:Y:S01]  /*1a50*/  ISETP.GT.U32.AND P0, PT, R3.reuse, R42, PT ;  /* 0x0000002a0300720c */ /* 0x040fe20003f04070 */
[--C-:B------:R-:W-:Y:S01]  /*1a60*/  @!P2 IMAD.IADD R38, R38, 0x1, -R3.reuse ;  /* 0x000000012626a824 */ /* 0x100fe200078e0a03 */
[----:B------:R-:W-:Y:S01]  /*1a70*/  ISETP.GT.U32.AND P4, PT, R3, R30, PT ;  /* 0x0000001e0300720c */ /* 0x000fe20003f84070 */
[----:B------:R-:W-:Y:S01]  /*1a80*/  @!P6 IMAD.IADD R32, R32, 0x1, -R3 ;  /* 0x000000012020e824 */ /* 0x000fe200078e0a03 */
[----:B------:R-:W-:Y:S01]  /*1a90*/  ISETP.GE.AND P2, PT, R33, RZ, PT ;  /* 0x000000ff2100720c */ /* 0x000fe20003f46270 */
[----:B------:R-:W-:Y:S01]  /*1aa0*/  IMAD.MOV R27, RZ, RZ, -R27 ;  /* 0x000000ffff1b7224 */ /* 0x000fe200078e0a1b */
[----:B------:R-:W-:-:S02]  /*1ab0*/  ISETP.GT.U32.AND P6, PT, R3, R36, PT ;  /* 0x000000240300720c */ /* 0x000fc40003fc4070 */
[----:B------:R-:W-:Y:S01]  /*1ac0*/  LOP3.LUT R33, R8, 0x64, RZ, 0xfc, !PT ;  /* 0x0000006408217812 */ /* 0x000fe200078efcff */
[----:B------:R-:W-:Y:S02]  /*1ad0*/  IMAD R44, R3, R27, R44 ;  /* 0x0000001b032c7224 */ /* 0x000fe400078e022c */
[----:B------:R-:W-:Y:S01]  /*1ae0*/  IMAD.HI.U32 R27, R7, R50, RZ ;  /* 0x00000032071b7227 */ /* 0x000fe200078e00ff */
[----:B------:R-:W-:-:S03]  /*1af0*/  IABS R46, R33 ;  /* 0x00000021002e7213 */ /* 0x000fc60000000000 */
[----:B------:R-:W-:Y:S01]  /*1b00*/  @!P0 IMAD.IADD R42, R42, 0x1, -R3 ;  /* 0x000000012a2a8824 */ /* 0x000fe200078e0a03 */
[----:B------:R-:W-:Y:S01]  /*1b10*/  ISETP.GT.U32.AND P0, PT, R3, R44, PT ;  /* 0x0000002c0300720c */ /* 0x000fe20003f04070 */
[----:B------:R-:W-:-:S04]  /*1b20*/  IMAD.HI.U32 R25, R7, R46, RZ ;  /* 0x0000002e07197227 */ /* 0x000fc800078e00ff */
[--C-:B------:R-:W-:Y:S01]  /*1b30*/  @!P4 IMAD.IADD R30, R30, 0x1, -R3.reuse ;  /* 0x000000011e1ec824 */ /* 0x100fe200078e0a03 */
[C---:B------:R-:W-:Y:S01]  /*1b40*/  ISETP.GT.U32.AND P4, PT, R3.reuse, R40, PT ;  /* 0x000000280300720c */ /* 0x040fe20003f84070 */
[----:B------:R-:W-:Y:S01]  /*1b50*/  @!P6 IMAD.IADD R36, R36, 0x1, -R3 ;  /* 0x000000012424e824 */ /* 0x000fe200078e0a03 */
[C---:B------:R-:W-:Y:S01]  /*1b60*/  ISETP.GT.U32.AND P6, PT, R3.reuse, R32, PT ;  /* 0x000000200300720c */ /* 0x040fe20003fc4070 */
[----:B------:R-:W-:Y:S02]  /*1b70*/  IMAD.MOV R25, RZ, RZ, -R25 ;  /* 0x000000ffff197224 */ /* 0x000fe400078e0a19 */
[----:B------:R-:W-:Y:S01]  /*1b80*/  @!P3 IMAD.MOV R30, RZ, RZ, -R30 ;  /* 0x000000ffff1eb224 */ /* 0x000fe200078e0a1e */
[C---:B------:R-:W-:Y:S01]  /*1b90*/  ISETP.GT.U32.AND P5, PT, R3.reuse, R36, PT ;  /* 0x000000240300720c */ /* 0x040fe20003fa4070 */
[C---:B------:R-:W-:Y:S01]  /*1ba0*/  IMAD R46, R3.reuse, R25, R46 ;  /* 0x00000019032e7224 */ /* 0x040fe200078e022e */
[----:B------:R-:W-:Y:S01]  /*1bb0*/  ISETP.GT.U32.AND P3, PT, R3, R28, PT ;  /* 0x0000001c0300720c */ /* 0x000fe20003f64070 */
[----:B------:R-:W-:-:S02]  /*1bc0*/  @!P0 IMAD.IADD R44, R44, 0x1, -R3 ;  /* 0x000000012c2c8824 */ /* 0x000fc400078e0a03 */
[----:B------:R-:W-:Y:S01]  /*1bd0*/  IMAD.MOV R27, RZ, RZ, -R27 ;  /* 0x000000ffff1b7224 */ /* 0x000fe200078e0a1b */
[----:B------:R-:W-:Y:S01]  /*1be0*/  ISETP.GT.U32.AND P0, PT, R3, R46, PT ;  /* 0x0000002e0300720c */ /* 0x000fe20003f04070 */
[--C-:B------:R-:W-:Y:S01]  /*1bf0*/  @!P4 IMAD.IADD R40, R40, 0x1, -R3.reuse ;  /* 0x000000012828c824 */ /* 0x100fe200078e0a03 */
[----:B------:R-:W-:Y:S01]  /*1c00*/  ISETP.GE.AND P4, PT, R35, RZ, PT ;  /* 0x000000ff2300720c */ /* 0x000fe20003f86270 */
[--C-:B------:R-:W-:Y:S01]  /*1c10*/  @!P6 IMAD.IADD R32, R32, 0x1, -R3.reuse ;  /* 0x000000012020e824 */ /* 0x100fe200078e0a03 */
[----:B------:R-:W-:Y:S01]  /*1c20*/  LOP3.LUT R35, R8, 0x68, RZ, 0xfc, !PT ;  /* 0x0000006808237812 */ /* 0x000fe200078efcff */
[----:B------:R-:W-:Y:S01]  /*1c30*/  IMAD R50, R3, R27, R50 ;  /* 0x0000001b03327224 */ /* 0x000fe200078e0232 */
[----:B------:R-:W-:Y:S01]  /*1c40*/  ISETP.GE.AND P6, PT, R29, RZ, PT ;  /* 0x000000ff1d00720c */ /* 0x000fe20003fc6270 */
[----:B------:R-:W-:Y:S01]  /*1c50*/  @!P5 IMAD.IADD R36, R36, 0x1, -R3 ;  /* 0x000000012424d824 */ /* 0x000fe200078e0a03 */
[----:B------:R-:W-:Y:S01]  /*1c60*/  ISETP.GE.AND P5, PT, R31, RZ, PT ;  /* 0x000000ff1f00720c */ /* 0x000fe20003fa6270 */
[----:B------:R-:W-:Y:S01]  /*1c70*/  IMAD.HI.U32 R29, R7, R52, RZ ;  /* 0x00000034071d7227 */ /* 0x000fe200078e00ff */
[----:B------:R-:W-:-:S02]  /*1c80*/  IABS R48, R35 ;  /* 0x0000002300307213 */ /* 0x000fc40000000000 */
[----:B------:R-:W-:Y:S01]  /*1c90*/  LOP3.LUT R31, R8, 0x78, RZ, 0xfc, !PT ;  /* 0x00000078081f7812 */ /* 0x000fe200078efcff */
[----:B------:R-:W-:Y:S01]  /*1ca0*/  @!P0 IMAD.IADD R46, R46, 0x1, -R3 ;  /* 0x000000012e2e8824 */ /* 0x000fe200078e0a03 */
[----:B------:R-:W-:Y:S01]  /*1cb0*/  ISETP.GT.U32.AND P0, PT, R3, R40, PT ;  /* 0x000000280300720c */ /* 0x000fe20003f04070 */
[----:B------:R-:W-:Y:S01]  /*1cc0*/  IMAD.HI.U32 R25, R7, R48, RZ ;  /* 0x0000003007197227 */ /* 0x000fe200078e00ff */
[----:B------:R-:W-:Y:S02]  /*1cd0*/  IABS R56, R31 ;  /* 0x0000001f00387213 */ /* 0x000fe40000000000 */
[----:B------:R-:W-:Y:S01]  /*1ce0*/  PRMT R27, RZ, 0x7610, R27 ;  /* 0x00007610ff1b7816 */ /* 0x000fe2000000001b */
[----:B------:R-:W-:Y:S02]  /*1cf0*/  IMAD.MOV R25, RZ, RZ, -R25 ;  /* 0x000000ffff197224 */ /* 0x000fe400078e0a19 */
[----:B------:R-:W-:Y:S02]  /*1d00*/  IMAD.MOV R29, RZ, RZ, -R29 ;  /* 0x000000ffff1d7224 */ /* 0x000fe400078e0a1d */
[----:B------:R-:W-:-:S02]  /*1d10*/  IMAD R48, R3, R25, R48 ;  /* 0x0000001903307224 */ /* 0x000fc400078e0230 */
[C---:B------:R-:W-:Y:S01]  /*1d20*/  IMAD R52, R3.reuse, R29, R52 ;  /* 0x0000001d03347224 */ /* 0x040fe200078e0234 */
[----:B------:R-:W1:Y:S01]  /*1d30*/  LDS R25, [UR13] ;  /* 0x0000000dff197984 */ /* 0x000e620008000800 */
[----:B------:R-:W-:Y:S01]  /*1d40*/  @!P6 IMAD.MOV R32, RZ, RZ, -R32 ;  /* 0x000000ffff20e224 */ /* 0x000fe200078e0a20 */
[C---:B------:R-:W-:Y:S01]  /*1d50*/  ISETP.GT.U32.AND P6, PT, R3.reuse, R46, PT ;  /* 0x0000002e0300720c */ /* 0x040fe20003fc4070 */
[----:B------:R-:W-:Y:S01]  /*1d60*/  @!P5 IMAD.MOV R34, RZ, RZ, -R34 ;  /* 0x000000ffff22d224 */ /* 0x000fe200078e0a22 */
[----:B------:R-:W-:Y:S01]  /*1d70*/  ISETP.GT.U32.AND P5, PT, R3, R42, PT ;  /* 0x0000002a0300720c */ /* 0x000fe20003fa4070 */
[----:B------:R-:W-:-:S04]  /*1d80*/  IMAD.HI.U32 R8, R7, R54, RZ ;  /* 0x0000003607087227 */ /* 0x000fc800078e00ff */
[----:B------:R-:W-:-:S04]  /*1d90*/  IMAD.HI.U32 R7, R7, R56, RZ ;  /* 0x0000003807077227 */ /* 0x000fc800078e00ff */
[----:B------:R-:W-:Y:S01]  /*1da0*/  @!P2 IMAD.MOV R36, RZ, RZ, -R36 ;  /* 0x000000ffff24a224 */ /* 0x000fe200078e0a24 */
[C---:B------:R-:W-:Y:S01]  /*1db0*/  ISETP.GT.U32.AND P2, PT, R3.reuse, R44, PT ;  /* 0x0000002c0300720c */ /* 0x040fe20003f44070 */
[----:B------:R-:W-:Y:S01]  /*1dc0*/  @!P4 IMAD.MOV R38, RZ, RZ, -R38 ;  /* 0x000000ffff26c224 */ /* 0x000fe200078e0a26 */
[C---:B------:R-:W-:Y:S01]  /*1dd0*/  ISETP.GT.U32.AND P4, PT, R3.reuse, R48, PT ;  /* 0x000000300300720c */ /* 0x040fe20003f84070 */
[--C-:B------:R-:W-:Y:S01]  /*1de0*/  @!P0 IMAD.IADD R40, R40, 0x1, -R3.reuse ;  /* 0x0000000128288824 */ /* 0x100fe200078e0a03 */
[C---:B------:R-:W-:Y:S01]  /*1df0*/  ISETP.GT.U32.AND P0, PT, R3.reuse, R50, PT ;  /* 0x000000320300720c */ /* 0x040fe20003f04070 */
[----:B------:R-:W-:Y:S01]  /*1e00*/  @!P3 IMAD.IADD R28, R28, 0x1, -R3 ;  /* 0x000000011c1cb824 */ /* 0x000fe200078e0a03 */
[----:B------:R-:W-:Y:S01]  /*1e10*/  ISETP.GT.U32.AND P3, PT, R3, R52, PT ;  /* 0x000000340300720c */ /* 0x000fe20003f64070 */
[----:B------:R-:W-:Y:S02]  /*1e20*/  IMAD.MOV R8, RZ, RZ, -R8 ;  /* 0x000000ffff087224 */ /* 0x000fe400078e0a08 */
[----:B------:R-:W-:-:S02]  /*1e30*/  IMAD.MOV R7, RZ, RZ, -R7 ;  /* 0x000000ffff077224 */ /* 0x000fc400078e0a07 */
[C---:B------:R-:W-:Y:S02]  /*1e40*/  IMAD R54, R3.reuse, R8, R54 ;  /* 0x0000000803367224 */ /* 0x040fe400078e0236 */
[C---:B------:R-:W-:Y:S02]  /*1e50*/  IMAD R56, R3.reuse, R7, R56 ;  /* 0x0000000703387224 */ /* 0x040fe400078e0238 */
[--C-:B------:R-:W-:Y:S01]  /*1e60*/  @!P5 IMAD.IADD R42, R42, 0x1, -R3.reuse ;  /* 0x000000012a2ad824 */ /* 0x100fe200078e0a03 */
[C---:B------:R-:W-:Y:S01]  /*1e70*/  ISETP.GT.U32.AND P5, PT, R3.reuse, R54, PT ;  /* 0x000000360300720c */ /* 0x040fe20003fa4070 */
[--C-:B------:R-:W-:Y:S01]  /*1e80*/  @!P6 IMAD.IADD R46, R46, 0x1, -R3.reuse ;  /* 0x000000012e2ee824 */ /* 0x100fe200078e0a03 */
[----:B------:R-:W-:Y:S01]  /*1e90*/  ISETP.GT.U32.AND P6, PT, R3, R56, PT ;  /* 0x000000380300720c */ /* 0x000fe20003fc4070 */
[--C-:B------:R-:W-:Y:S01]  /*1ea0*/  @!P2 IMAD.IADD R44, R44, 0x1, -R3.reuse ;  /* 0x000000012c2ca824 */ /* 0x100fe200078e0a03 */
[----:B------:R-:W-:Y:S01]  /*1eb0*/  ISETP.GE.AND P2, PT, R37, RZ, PT ;  /* 0x000000ff2500720c */ /* 0x000fe20003f46270 */
[--C-:B------:R-:W-:Y:S01]  /*1ec0*/  @!P4 IMAD.IADD R48, R48, 0x1, -R3.reuse ;  /* 0x000000013030c824 */ /* 0x100fe200078e0a03 */
[----:B------:R-:W-:Y:S01]  /*1ed0*/  ISETP.GE.AND P4, PT, R39, RZ, PT ;  /* 0x000000ff2700720c */ /* 0x000fe20003f86270 */
[--C-:B------:R-:W-:Y:S01]  /*1ee0*/  @!P0 IMAD.IADD R50, R50, 0x1, -R3.reuse ;  /* 0x0000000132328824 */ /* 0x100fe200078e0a03 */
[----:B------:R-:W-:Y:S01]  /*1ef0*/  BAR.SYNC.DEFER_BLOCKING 0x0 ;  /* 0x0000000000007b1d */ /* 0x000fe20000010000 */
[--C-:B------:R-:W-:Y:S01]  /*1f00*/  @!P3 IMAD.IADD R52, R52, 0x1, -R3.reuse ;  /* 0x000000013434b824 */ /* 0x100fe200078e0a03 */
[----:B------:R-:W-:Y:S01]  /*1f10*/  ISETP.GE.AND P0, PT, R41, RZ, PT ;  /* 0x000000ff2900720c */ /* 0x000fe20003f06270 */
[----:B------:R-:W-:Y:S01]  /*1f20*/  IMAD.SHL.U32 R7, R69, 0x200000, RZ ;  /* 0x0020000045077824 */ /* 0x000fe200078e00ff */
[----:B------:R-:W-:Y:S01]  /*1f30*/  ISETP.GE.AND P3, PT, R43, RZ, PT ;  /* 0x000000ff2b00720c */ /* 0x000fe20003f66270 */
[--C-:B------:R-:W-:Y:S01]  /*1f40*/  @!P5 IMAD.IADD R54, R54, 0x1, -R3.reuse ;  /* 0x000000013636d824 */ /* 0x100fe200078e0a03 */
[----:B------:R-:W-:Y:S01]  /*1f50*/  ISETP.GE.AND P5, PT, R33, RZ, PT ;  /* 0x000000ff2100720c */ /* 0x000fe20003fa6270 */
[----:B------:R-:W-:Y:S01]  /*1f60*/  @!P6 IMAD.IADD R56, R56, 0x1, -R3 ;  /* 0x000000013838e824 */ /* 0x000fe200078e0a03 */
[----:B------:R-:W-:Y:S01]  /*1f70*/  LOP3.LUT R8, R7, 0x600000, RZ, 0xc0, !PT ;  /* 0x0060000007087812 */ /* 0x000fe200078ec0ff */
[----:B------:R-:W-:Y:S01]  /*1f80*/  IMAD.MOV.U32 R7, RZ, RZ, R28 ;  /* 0x000000ffff077224 */ /* 0x000fe200078e001c */
[C---:B------:R-:W-:Y:S01]  /*1f90*/  ISETP.GT.U32.AND P6, PT, R3.reuse, R54, PT ;  /* 0x000000360300720c */ /* 0x040fe20003fc4070 */
[----:B------:R-:W-:Y:S01]  /*1fa0*/  @!P2 IMAD.MOV R40, RZ, RZ, -R40 ;  /* 0x000000ffff28a224 */ /* 0x000fe200078e0a28 */
[C---:B------:R-:W-:Y:S01]  /*1fb0*/  ISETP.GT.U32.AND P2, PT, R3.reuse, R48, PT ;  /* 0x000000300300720c */ /* 0x040fe20003f44070 */
[----:B------:R-:W-:Y:S01]  /*1fc0*/  @!P4 IMAD.MOV R7, RZ, RZ, -R7 ;  /* 0x000000ffff07c224 */ /* 0x000fe200078e0a07 */
[C---:B------:R-:W-:Y:S01]  /*1fd0*/  ISETP.GT.U32.AND P4, PT, R3.reuse, R50, PT ;  /* 0x000000320300720c */ /* 0x040fe20003f84070 */
[----:B------:R-:W-:Y:S01]  /*1fe0*/  @!P0 IMAD.MOV R42, RZ, RZ, -R42 ;  /* 0x000000ffff2a8224 */ /* 0x000fe200078e0a2a */
[C---:B------:R-:W-:Y:S01]  /*1ff0*/  ISETP.GT.U32.AND P0, PT, R3.reuse, R52, PT ;  /* 0x000000340300720c */ /* 0x040fe20003f04070 */
[----:B------:R-:W-:Y:S01]  /*2000*/  @!P3 IMAD.MOV R44, RZ, RZ, -R44 ;  /* 0x000000ffff2cb224 */ /* 0x000fe200078e0a2c */
[----:B------:R-:W-:Y:S01]  /*2010*/  ISETP.GT.U32.AND P3, PT, R3, R56, PT ;  /* 0x000000380300720c */ /* 0x000fe20003f64070 */
[----:B------:R-:W2:Y:S01]  /*2020*/  LDC.64 R28, c[0x0][0x3a0] ;  /* 0x0000e800ff1c7b82 */ /* 0x000ea20000000a00 */
[----:B------:R-:W-:Y:S01]  /*2030*/  @!P5 IMAD.MOV R46, RZ, RZ, -R46 ;  /* 0x000000ffff2ed224 */ /* 0x000fe200078e0a2e */
[----:B------:R-:W-:-:S02]  /*2040*/  ISETP.GE.AND P5, PT, R35, RZ, PT ;  /* 0x000000ff2300720c */ /* 0x000fc40003fa6270 */
[--C-:B------:R-:W-:Y:S01]  /*2050*/  @!P6 IMAD.IADD R54, R54, 0x1, -R3.reuse ;  /* 0x000000013636e824 */ /* 0x100fe200078e0a03 */
[----:B------:R-:W-:Y:S01]  /*2060*/  ISETP.GE.AND P6, PT, R31, RZ, PT ;  /* 0x000000ff1f00720c */ /* 0x000fe20003fc6270 */
[--C-:B------:R-:W-:Y:S01]  /*2070*/  @!P2 IMAD.IADD R48, R48, 0x1, -R3.reuse ;  /* 0x000000013030a824 */ /* 0x100fe200078e0a03 */
[----:B------:R-:W-:Y:S01]  /*2080*/  ISETP.GE.AND P2, PT, R45, RZ, PT ;  /* 0x000000ff2d00720c */ /* 0x000fe20003f46270 */
[--C-:B------:R-:W-:Y:S01]  /*2090*/  @!P4 IMAD.IADD R50, R50, 0x1, -R3.reuse ;  /* 0x000000013232c824 */ /* 0x100fe200078e0a03 */
[----:B------:R-:W-:Y:S01]  /*20a0*/  ISETP.GE.AND P4, PT, R47, RZ, PT ;  /* 0x000000ff2f00720c */ /* 0x000fe20003f86270 */
[--C-:B------:R-:W-:Y:S01]  /*20b0*/  @!P0 IMAD.IADD R52, R52, 0x1, -R3.reuse ;  /* 0x0000000134348824 */ /* 0x100fe200078e0a03 */
[----:B------:R-:W-:Y:S01]  /*20c0*/  ISETP.GE.AND P0, PT, R49, RZ, PT ;  /* 0x000000ff3100720c */ /* 0x000fe20003f06270 */
[----:B------:R-:W-:Y:S01]  /*20d0*/  @!P3 IMAD.IADD R56, R56, 0x1, -R3 ;  /* 0x000000013838b824 */ /* 0x000fe200078e0a03 */
[----:B------:R-:W-:Y:S02]  /*20e0*/  SHF.R.U32.HI R3, RZ, 0x6, R68 ;  /* 0x00000006ff037819 */ /* 0x000fe40000011644 */
[----:B------:R-:W-:Y:S01]  /*20f0*/  R2UR UR14, R8 ;  /* 0x00000000080e72ca */ /* 0x000fe200000e0000 */
[----:B------:R-:W-:Y:S01]  /*2100*/  @!P5 IMAD.MOV R48, RZ, RZ, -R48 ;  /* 0x000000ffff30d224 */ /* 0x000fe200078e0a30 */
[----:B------:R-:W-:Y:S01]  /*2110*/  SGXT.U32 R3, R3, 0x1 ;  /* 0x000000010303781a */ /* 0x000fe20000000000 */
[----:B------:R-:W-:Y:S01]  /*2120*/  @!P6 IMAD.MOV R56, RZ, RZ, -R56 ;  /* 0x000000ffff38e224 */ /* 0x000fe200078e0a38 */
[----:B-1----:R-:W-:Y:S01]  /*2130*/  R2UR UR12, R25 ;  /* 0x00000000190c72ca */ /* 0x002fe200000e0000 */
[----:B------:R-:W-:Y:S01]  /*2140*/  @!P2 IMAD.MOV R50, RZ, RZ, -R50 ;  /* 0x000000ffff32a224 */ /* 0x000fe200078e0a32 */
[----:B------:R-:W-:Y:S01]  /*2150*/  ISETP.NE.AND P3, PT, R21, RZ, PT ;  /* 0x000000ff1500720c */ /* 0x000fe20003f65270 */
[C---:B------:R-:W-:Y:S01]  /*2160*/  IMAD R39, R3.reuse, R104, RZ ;  /* 0x0000006803277224 */ /* 0x040fe200078e02ff */
[----:B------:R-:W-:Y:S01]  /*2170*/  LOP3.LUT R8, RZ, R21, RZ, 0x33, !PT ;  /* 0x00000015ff087212 */ /* 0x000fe200078e33ff */
[----:B--2---:R-:W-:Y:S01]  /*2180*/  VIADD R108, R28, 0x1f ;  /* 0x0000001f1c6c7836 */ /* 0x004fe20000000000 */
[----:B------:R-:W-:Y:S01]  /*2190*/  LOP3.LUT R109, R3, 0x8, RZ, 0xfc, !PT ;  /* 0x00000008036d7812 */ /* 0x000fe200078efcff */
[----:B------:R-:W-:Y:S01]  /*21a0*/  IMAD R41, R104, 0x2, R39 ;  /* 0x0000000268297824 */ /* 0x000fe200078e0227 */
[C---:B------:R-:W-:Y:S01]  /*21b0*/  SEL R60, R8.reuse, R17, !P3 ;  /* 0x00000011083c7207 */ /* 0x040fe20005800000 */
[----:B------:R-:W-:Y:S01]  /*21c0*/  @!P4 IMAD.MOV R52, RZ, RZ, -R52 ;  /* 0x000000ffff34c224 */ /* 0x000fe200078e0a34 */
[----:B------:R-:W-:Y:S01]  /*21d0*/  SEL R47, R8, R9, !P3 ;  /* 0x00000009082f7207 */ /* 0x000fe20005800000 */
[----:B------:R-:W-:Y:S01]  /*21e0*/  IMAD R43, R104, 0x2, R41 ;  /* 0x00000002682b7824 */ /* 0x000fe200078e0229 */
[----:B------:R-:W-:Y:S01]  /*21f0*/  SEL R49, R8, R10, !P3 ;  /* 0x0000000a08317207 */ /* 0x000fe20005800000 */
[----:B------:R-:W-:Y:S01]  /*2200*/  @!P0 IMAD.MOV R54, RZ, RZ, -R54 ;  /* 0x000000ffff368224 */ /* 0x000fe200078e0a36 */
[----:B------:R-:W-:Y:S01]  /*2210*/  ISETP.GT.AND P0, PT, R108, 0x1f, PT ;  /* 0x0000001f6c00780c */ /* 0x000fe20003f04270 */
[----:B------:R-:W-:Y:S01]  /*2220*/  IMAD R17, R104, 0x2, R43 ;  /* 0x0000000268117824 */ /* 0x000fe200078e022b */
[----:B------:R-:W-:Y:S01]  /*2230*/  UIADD3 UR14, UPT, UPT, UR12, UR14, URZ ;  /* 0x0000000e0c0e7290 */ /* 0x000fe2000fffe0ff */
[----:B------:R-:W-:Y:S01]  /*2240*/  SEL R51, R8, R11, !P3 ;  /* 0x0000000b08337207 */ /* 0x000fe20005800000 */
[----:B------:R-:W-:Y:S01]  /*2250*/  IMAD R29, R4, R29, RZ ;  /* 0x0000001d041d7224 */ /* 0x000fe200078e02ff */
[----:B------:R-:W-:-:S02]  /*2260*/  SEL R53, R8, R12, !P3 ;  /* 0x0000000c08357207 */ /* 0x000fc40005800000 */
[C---:B------:R-:W-:Y:S02]  /*2270*/  SEL R55, R8.reuse, R13, !P3 ;  /* 0x0000000d08377207 */ /* 0x040fe40005800000 */
[C---:B------:R-:W-:Y:S02]  /*2280*/  SEL R57, R8.reuse, R14, !P3 ;  /* 0x0000000e08397207 */ /* 0x040fe40005800000 */
[C---:B------:R-:W-:Y:S02]  /*2290*/  SEL R58, R8.reuse, R15, !P3 ;  /* 0x0000000f083a7207 */ /* 0x040fe40005800000 */
[C---:B------:R-:W-:Y:S02]  /*22a0*/  SEL R59, R8.reuse, R16, !P3 ;  /* 0x00000010083b7207 */ /* 0x040fe40005800000 */
[C---:B------:R-:W-:Y:S02]  /*22b0*/  SEL R61, R8.reuse, R18, !P3 ;  /* 0x00000012083d7207 */ /* 0x040fe40005800000 */
[----:B------:R-:W-:-:S02]  /*22c0*/  SEL R62, R8, R19, !P3 ;  /* 0x00000013083e7207 */ /* 0x000fc40005800000 */
[C---:B------:R-:W-:Y:S02]  /*22d0*/  SEL R63, R8.reuse, R20, !P3 ;  /* 0x00000014083f7207 */ /* 0x040fe40005800000 */
[C---:B------:R-:W-:Y:S02]  /*22e0*/  SEL R64, R8.reuse, R22, !P3 ;  /* 0x0000001608407207 */ /* 0x040fe40005800000 */
[C---:B------:R-:W-:Y:S02]  /*22f0*/  SEL R65, R8.reuse, R24, !P3 ;  /* 0x0000001808417207 */ /* 0x040fe40005800000 */
[C---:B------:R-:W-:Y:S02]  /*2300*/  SEL R66, R8.reuse, R26, !P3 ;  /* 0x0000001a08427207 */ /* 0x040fe40005800000 */
[----:B------:R-:W-:Y:S01]  /*2310*/  SEL R67, R8, R23, !P3 ;  /* 0x0000001708437207 */ /* 0x000fe20005800000 */
[----:B------:R-:W-:Y:S01]  /*2320*/  IMAD R23, R104, 0x2, R17 ;  /* 0x0000000268177824 */ /* 0x000fe200078e0211 */
        /* <DEDUP_REMOVED lines=15> */
[----:B------:R-:W-:Y:S02]  /*2420*/  SEL R37, R8, R5, !P3 ;  /* 0x0000000508257207 */ /* 0x000fe40005800000 */
[----:B------:R-:W-:Y:S02]  /*2430*/  LOP3.LUT P2, RZ, R68, 0x7f, RZ, 0xc0, !PT ;  /* 0x0000007f44ff7812 */ /* 0x000fe4000784c0ff */
[----:B------:R-:W-:Y:S02]  /*2440*/  PRMT R14, RZ, 0x7610, R14 ;  /* 0x00007610ff0e7816 */ /* 0x000fe4000000000e */
[----:B------:R-:W-:-:S02]  /*2450*/  ISETP.LT.AND P3, PT, R109, R28, P0 ;  /* 0x0000001c6d00720c */ /* 0x000fc40000761270 */
[C---:B------:R-:W-:Y:S02]  /*2460*/  LOP3.LUT R111, R3.reuse, 0xa, RZ, 0xfc, !PT ;  /* 0x0000000a036f7812 */ /* 0x040fe400078efcff */
[----:B------:R-:W-:Y:S01]  /*2470*/  LOP3.LUT R113, R3, 0x10, RZ, 0xfc, !PT ;  /* 0x0000001003717812 */ /* 0x000fe200078efcff */
[----:B----4-:R-:W-:Y:S08]  /*2480*/  @P1 BRA `(.L_x_5) ;  /* 0x0000000000181947 */ /* 0x010ff00003800000 */
[----:B------:R-:W-:Y:S01]  /*2490*/  ELECT P4, URZ, PT ;  /* 0x0000000000ff782f */ /* 0x000fe20003880000 */
[----:B------:R-:W-:Y:S01]  /*24a0*/  IMAD.MOV.U32 R4, RZ, RZ, 0x1 ;  /* 0x00000001ff047424 */ /* 0x000fe200078e00ff */
[----:B------:R-:W-:Y:S01]  /*24b0*/  UMOV UR5, 0x40 ;  /* 0x0000004000057882 */ /* 0x000fe20000000000 */
[----:B------:R-:W-:Y:S01]  /*24c0*/  UVIRTCOUNT.DEALLOC.SMPOOL 0x80 ;  /* 0x000000800000784c */ /* 0x000fe20000000000 */
[----:B------:R-:W-:-:S09]  /*24d0*/  ULEA UR5, UR4, UR5, 0x18 ;  /* 0x0000000504057291 */ /* 0x000fd2000f8ec0ff */
[----:B------:R1:W-:Y:S03]  /*24e0*/  @P4 STS.U8 [UR5], R4 ;  /* 0x00000004ff004988 */ /* 0x0003e60008000005 */
.L_x_5:
[----:B------:R-:W-:Y:S01]  /*24f0*/  STTM.16dp32bit_t0_t15.x64 tmem[UR14], RZ ;  /* 0x000000ff000079ed */ /* 0x000fe20008b0000e */
[----:B------:R-:W-:Y:S01]  /*2500*/  STTM.16dp32bit_t16_t31.x64 tmem[UR14+0x40], RZ ;  /* 0x000040ff000079ed */ /* 0x000fe20008b2000e */
[----:B------:R-:W2:Y:S02]  /*2510*/  FENCE.VIEW.ASYNC.T ;  /* 0x00000000000073c6 */ /* 0x000ea40000000200 */
[----:B--2---:R-:W-:Y:S01]  /*2520*/  VOTEU.ALL UP0, P2 ;  /* 0x0000000000ff7886 */ /* 0x004fe20001000000 */
[----:B------:R-:W-:Y:S01]  /*2530*/  VOTEU.ALL UP1, P2 ;  /* 0x0000000000ff7886 */ /* 0x000fe20001020000 */
[----:B------:R-:W-:Y:S01]  /*2540*/  IMAD R21, R104, 0x2, R23 ;  /* 0x0000000268157824 */ /* 0x000fe200078e0217 */
[----:B------:R-:W-:Y:S01]  /*2550*/  ISETP.LT.AND P5, PT, R111, R28, P0 ;  /* 0x0000001c6f00720c */ /* 0x000fe200007a1270 */
[----:B------:R-:W-:Y:S01]  /*2560*/  IMAD.SHL.U32 R20, R29, 0x2, RZ ;  /* 0x000000021d147824 */ /* 0x000fe200078e00ff */
[----:B------:R-:W-:-:S04]  /*2570*/  @!UP0 UIADD3 UR4, UPT, UPT, -UR6, 0x100000, URZ ;  /* 0x0010000006048890 */ /* 0x000fc8000fffe1ff */
[----:B------:R-:W-:Y:S02]  /*2580*/  @!UP0 USHF.L.U32 UR5, UR4, 0xb, URZ ;  /* 0x0000000b04058899 */ /* 0x000fe400080006ff */
[----:B------:R-:W-:Y:S01]  /*2590*/  @!UP0 USHF.L.U32 UR4, UR4, 0x1, URZ ;  /* 0x0000000104048899 */ /* 0x000fe200080006ff */
[----:B------:R-:W-:Y:S01]  /*25a0*/  BAR.SYNC.DEFER_BLOCKING 0x0 ;  /* 0x0000000000007b1d */ /* 0x000fe20000010000 */
[----:B------:R-:W-:Y:S01]  /*25b0*/  IMAD R15, R104, 0x2, R21 ;  /* 0x00000002680f7824 */ /* 0x000fe200078e0215 */
[----:B------:R-:W-:Y:S02]  /*25c0*/  ISETP.LT.AND P4, PT, R113, R28, P0 ;  /* 0x0000001c7100720c */ /* 0x000fe40000781270 */
[----:B------:R-:W-:Y:S01]  /*25d0*/  IADD3 R102, P6, PT, R20, UR8, RZ ;  /* 0x0000000814667c10 */ /* 0x000fe2000ffde0ff */
[----:B------:R-:W-:-:S03]  /*25e0*/  IMAD R11, R104, 0x2, R15 ;  /* 0x00000002680b7824 */ /* 0x000fc600078e020f */
[----:B------:R-:W-:Y:S01]  /*25f0*/  LEA.HI.X.SX32 R106, R29, UR9, 0x1, P6 ;  /* 0x000000091d6a7c11 */ /* 0x000fe2000b0f0eff */
[----:B------:R-:W-:Y:S01]  /*2600*/  IMAD R5, R104, 0x2, R11 ;  /* 0x0000000268057824 */ /* 0x000fe200078e020b */
[----:B------:R-:W-:-:S03]  /*2610*/  LEA R12, P6, R23, R102, 0x1 ;  /* 0x00000066170c7211 */ /* 0x000fc600078c08ff */
[C---:B------:R-:W-:Y:S01]  /*2620*/  IMAD R7, R104.reuse, 0x2, R5 ;  /* 0x0000000268077824 */ /* 0x040fe200078e0205 */
[----:B------:R-:W-:Y:S02]  /*2630*/  LEA.HI.X.SX32 R13, R23, R106, 0x1, P6 ;  /* 0x0000006a170d7211 */ /* 0x000fe400030f0eff */
[----:B------:R-:W-:Y:S01]  /*2640*/  LEA R24, P6, R21, R102, 0x1 ;  /* 0x0000006615187211 */ /* 0x000fe200078c08ff */
[----:B------:R-:W2:Y:S02]  /*2650*/  FENCE.VIEW.ASYNC.S ;  /* 0x00000000000073c6 */ /* 0x000ea40000000000 */
[----:B--2---:R2:W3:Y:S02]  /*2660*/  @!UP1 SYNCS.EXCH.64 URZ, [UR15], UR4 ;  /* 0x000000040fff95b2 */ /* 0x0044e40008000100 */
[----:B---3--:R-:W-:Y:S01]  /*2670*/  BAR.SYNC.DEFER_BLOCKING 0x0 ;  /* 0x0000000000007b1d */ /* 0x008fe20000010000 */
[----:B------:R-:W-:Y:S01]  /*2680*/  IMAD R9, R104, 0x2, R7 ;  /* 0x0000000268097824 */ /* 0x000fe200078e0207 */
[----:B------:R-:W-:-:S02]  /*2690*/  LOP3.LUT R115, R3, 0x18, RZ, 0xfc, !PT ;  /* 0x0000001803737812 */ /* 0x000fc400078efcff */
[----:B------:R-:W-:Y:S01]  /*26a0*/  PRMT R10, RZ, 0x7610, R10 ;  /* 0x00007610ff0a7816 */ /* 0x000fe2000000000a */
[C---:B------:R-:W-:Y:S01]  /*26b0*/  IMAD R19, R104.reuse, 0x2, R9 ;  /* 0x0000000268137824 */ /* 0x040fe200078e0209 */
[----:B------:R-:W-:Y:S02]  /*26c0*/  LEA.HI.X.SX32 R25, R21, R106, 0x1, P6 ;  /* 0x0000006a15197211 */ /* 0x000fe400030f0eff */
[C---:B------:R-:W-:Y:S01]  /*26d0*/  LOP3.LUT R117, R3.reuse, 0x1a, RZ, 0xfc, !PT ;  /* 0x0000001a03757812 */ /* 0x040fe200078efcff */
[C---:B------:R-:W-:Y:S01]  /*26e0*/  IMAD R33, R104.reuse, 0x2, R19 ;  /* 0x0000000268217824 */ /* 0x040fe200078e0213 */
[----:B------:R-:W-:Y:S01]  /*26f0*/  LOP3.LUT R119, R3, 0x12, RZ, 0xfc, !PT ;  /* 0x0000001203777812 */ /* 0x000fe200078efcff */
[----:B--2---:R-:W2:Y:S02]  /*2700*/  LDCU UR4, c[0x0][0x3b0] ;  /* 0x00007600ff0477ac */ /* 0x004ea40008000800 */
[----:B------:R-:W-:Y:S01]  /*2710*/  IMAD R45, R104, 0x2, R33 ;  /* 0x00000002682d7824 */ /* 0x000fe200078e0221 */
[----:B------:R-:W3:Y:S01]  /*2720*/  @P3 LDG.E.U16 R14, desc[UR26][R12.64] ;  /* 0x0000001a0c0e3981 */ /* 0x000ee2000c1e1500 */
[----:B------:R-:W-:-:S03]  /*2730*/  LEA R30, P3, R5, R102, 0x1 ;  /* 0x00000066051e7211 */ /* 0x000fc600078608ff */
[----:B------:R4:W5:Y:S01]  /*2740*/  @P5 LDG.E.U16 R27, desc[UR26][R24.64] ;  /* 0x0000001a181b5981 */ /* 0x000962000c1e1500 */
[----:B------:R-:W-:Y:S02]  /*2750*/  LEA.HI.X.SX32 R31, R5, R106, 0x1, P3 ;  /* 0x0000006a051f7211 */ /* 0x000fe400018f0eff */
[-C--:B------:R-:W-:Y:S02]  /*2760*/  ISETP.LT.AND P3, PT, R115, R28.reuse, P0 ;  /* 0x0000001c7300720c */ /* 0x080fe40000761270 */
[----:B------:R-:W-:Y:S01]  /*2770*/  ISETP.LT.AND P5, PT, R117, R28, P0 ;  /* 0x0000001c7500720c */ /* 0x000fe200007a1270 */
[----:B------:R1:W3:Y:S01]  /*2780*/  @P4 LDG.E.U16 R10, desc[UR26][R30.64] ;  /* 0x0000001a1e0a4981 */ /* 0x0002e2000c1e1500 */
[-C--:B------:R-:W-:Y:S02]  /*2790*/  LEA R32, P4, R33, R102.reuse, 0x1 ;  /* 0x0000006621207211 */ /* 0x080fe400078808ff */
[----:B------:R-:W-:Y:S02]  /*27a0*/  PRMT R18, RZ, 0x7610, R18 ;  /* 0x00007610ff127816 */ /* 0x000fe40000000012 */
[----:B------:R-:W-:-:S02]  /*27b0*/  LEA R34, P6, R45, R102, 0x1 ;  /* 0x000000662d227211 */ /* 0x000fc400078c08ff */
[----:B------:R-:W-:Y:S02]  /*27c0*/  LEA.HI.X.SX32 R33, R33, R106, 0x1, P4 ;  /* 0x0000006a21217211 */ /* 0x000fe400020f0eff */
[----:B------:R-:W-:Y:S02]  /*27d0*/  LOP3.LUT R121, R3, 0xc, RZ, 0xfc, !PT ;  /* 0x0000000c03797812 */ /* 0x000fe400078efcff */
[----:B------:R-:W-:Y:S01]  /*27e0*/  ISETP.LT.AND P4, PT, R119, R28, P0 ;  /* 0x0000001c7700720c */ /* 0x000fe20000781270 */
[----:B------:R0:W3:Y:S01]  /*27f0*/  @P3 LDG.E.U16 R18, desc[UR26][R32.64] ;  /* 0x0000001a20123981 */ /* 0x0000e2000c1e1500 */
[----:B------:R-:W-:Y:S02]  /*2800*/  PRMT R16, RZ, 0x7610, R16 ;  /* 0x00007610ff107816 */ /* 0x000fe40000000010 */
[----:B------:R-:W-:Y:S02]  /*2810*/  LEA.HI.X.SX32 R35, R45, R106, 0x1, P6 ;  /* 0x0000006a2d237211 */ /* 0x000fe400030f0eff */
[----:B------:R-:W-:-:S02]  /*2820*/  ISETP.LT.AND P3, PT, R121, R28, P0 ;  /* 0x0000001c7900720c */ /* 0x000fc40000761270 */
[-C--:B----4-:R-:W-:Y:S01]  /*2830*/  LEA R24, P6, R7, R102.reuse, 0x1 ;  /* 0x0000006607187211 */ /* 0x090fe200078c08ff */
[----:B------:R4:W3:Y:S01]  /*2840*/  @P5 LDG.E.U16 R16, desc[UR26][R34.64] ;  /* 0x0000001a22105981 */ /* 0x0008e2000c1e1500 */
[----:B------:R-:W-:Y:S02]  /*2850*/  PRMT R8, RZ, 0x7610, R8 ;  /* 0x00007610ff087816 */ /* 0x000fe40000000008 */
[----:B------:R-:W-:Y:S02]  /*2860*/  LEA R12, P5, R15, R102, 0x1 ;  /* 0x000000660f0c7211 */ /* 0x000fe400078a08ff */
[-C--:B------:R-:W-:Y:S02]  /*2870*/  LEA.HI.X.SX32 R25, R7, R106.reuse, 0x1, P6 ;  /* 0x0000006a07197211 */ /* 0x080fe400030f0eff */
[----:B------:R-:W-:Y:S02]  /*2880*/  LOP3.LUT R123, R3, 0x14, RZ, 0xfc, !PT ;  /* 0x00000014037b7812 */ /* 0x000fe400078efcff */
[----:B-1----:R-:W-:Y:S01]  /*2890*/  PRMT R4, RZ, 0x7610, R4 ;  /* 0x00007610ff047816 */ /* 0x002fe20000000004 */
[----:B------:R1:W3:Y:S01]  /*28a0*/  @P4 LDG.E.U16 R8, desc[UR26][R24.64] ;  /* 0x0000001a18084981 */ /* 0x0002e2000c1e1500 */
[----:B------:R-:W-:-:S02]  /*28b0*/  LEA.HI.X.SX32 R13, R15, R106, 0x1, P5 ;  /* 0x0000006a0f0d7211 */ /* 0x000fc400028f0eff */
[----:B------:R-:W-:Y:S02]  /*28c0*/  LOP3.LUT R125, R3, 0x1c, RZ, 0xfc, !PT ;  /* 0x0000001c037d7812 */ /* 0x000fe400078efcff */
[-C--:B------:R-:W-:Y:S01]  /*28d0*/  ISETP.LT.AND P4, PT, R123, R28.reuse, P0 ;  /* 0x0000001c7b00720c */ /* 0x080fe20000781270 */
[----:B------:R-:W3:Y:S01]  /*28e0*/  @P3 LDG.E.U16 R4, desc[UR26][R12.64] ;  /* 0x0000001a0c043981 */ /* 0x000ee2000c1e1500 */
[----:B------:R-:W-:Y:S01]  /*28f0*/  IMAD R45, R104, 0x2, R45 ;  /* 0x00000002682d7824 */ /* 0x000fe200078e022d */
[----:B------:R-:W-:Y:S02]  /*2900*/  ISETP.LT.AND P5, PT, R125, R28, P0 ;  /* 0x0000001c7d00720c */ /* 0x000fe400007a1270 */
[-C--:B------:R-:W-:Y:S02]  /*2910*/  LEA R30, P3, R9, R102.reuse, 0x1 ;  /* 0x00000066091e7211 */ /* 0x080fe400078608ff */
[----:B------:R-:W-:Y:S02]  /*2920*/  PRMT R26, RZ, 0x7610, R26 ;  /* 0x00007610ff1a7816 */ /* 0x000fe4000000001a */
[----:B0-----:R-:W-:-:S02]  /*2930*/  LEA R32, P6, R45, R102, 0x1 ;  /* 0x000000662d207211 */ /* 0x001fc400078c08ff */
[-C--:B------:R-:W-:Y:S02]  /*2940*/  LEA.HI.X.SX32 R31, R9, R106.reuse, 0x1, P3 ;  /* 0x0000006a091f7211 */ /* 0x080fe400018f0eff */
[----:B------:R-:W-:Y:S02]  /*2950*/  LOP3.LUT R129, R3, 0x16, RZ, 0xfc, !PT ;  /* 0x0000001603817812 */ /* 0x000fe400078efcff */
[----:B------:R-:W-:Y:S01]  /*2960*/  PRMT R134, RZ, 0x7610, R134 ;  /* 0x00007610ff867816 */ /* 0x000fe20000000086 */
[----:B------:R-:W3:Y:S01]  /*2970*/  @P4 LDG.E.U16 R26, desc[UR26][R30.64] ;  /* 0x0000001a1e1a4981 */ /* 0x000ee2000c1e1500 */
[----:B------:R-:W-:Y:S02]  /*2980*/  LEA.HI.X.SX32 R33, R45, R106, 0x1, P6 ;  /* 0x0000006a2d217211 */ /* 0x000fe400030f0eff */
[----:B------:R-:W-:Y:S02]  /*2990*/  ISETP.LT.AND P4, PT, R129, R28, P0 ;  /* 0x0000001c8100720c */ /* 0x000fe40000781270 */
[----:B------:R-:W-:Y:S01]  /*29a0*/  LOP3.LUT R127, R3, 0xe, RZ, 0xfc, !PT ;  /* 0x0000000e037f7812 */ /* 0x000fe200078efcff */
[----:B------:R0:W3:Y:S01]  /*29b0*/  @P5 LDG.E.U16 R134, desc[UR26][R32.64] ;  /* 0x0000001a20865981 */ /* 0x0000e2000c1e1500 */
[----:B----4-:R-:W-:-:S02]  /*29c0*/  LEA R34, P5, R19, R102, 0x1 ;  /* 0x0000006613227211 */ /* 0x010fc400078a08ff */
[----:B-1----:R-:W-:Y:S02]  /*29d0*/  PRMT R24, RZ, 0x7610, R24 ;  /* 0x00007610ff187816 */ /* 0x002fe40000000018 */
[----:B------:R-:W-:Y:S02]  /*29e0*/  LOP3.LUT R110, R68, 0x1f, RZ, 0xc0, !PT ;  /* 0x0000001f446e7812 */ /* 0x000fe400078ec0ff */
[----:B------:R-:W-:Y:S02]  /*29f0*/  ISETP.LT.AND P3, PT, R127, R28, P0 ;  /* 0x0000001c7f00720c */ /* 0x000fe40000761270 */
[----:B------:R-:W-:Y:S02]  /*2a00*/  LEA.HI.X.SX32 R35, R19, R106, 0x1, P5 ;  /* 0x0000006a13237211 */ /* 0x000fe400028f0eff */
[-C--:B0-----:R-:W-:Y:S01]  /*2a10*/  LEA R32, P5, R41, R102.reuse, 0x1 ;  /* 0x0000006629207211 */ /* 0x081fe200078a08ff */
[----:B------:R-:W-:Y:S01]  /*2a20*/  IMAD R101, R110, R105, RZ ;  /* 0x000000696e657224 */ /* 0x000fe200078e02ff */
[----:B------:R-:W-:Y:S01]  /*2a30*/  LEA R12, P6, R11, R102, 0x1 ;  /* 0x000000660b0c7211 */ /* 0x000fe200078c08ff */
[----:B------:R0:W4:Y:S01]  /*2a40*/  @P4 LDG.E.U16 R24, desc[UR26][R34.64] ;  /* 0x0000001a22184981 */ /* 0x000122000c1e1500 */
[----:B------:R-:W-:-:S02]  /*2a50*/  LEA.HI.X.SX32 R33, R41, R106, 0x1, P5 ;  /* 0x0000006a29217211 */ /* 0x000fc400028f0eff */
[----:B------:R-:W-:Y:S02]  /*2a60*/  PRMT R22, RZ, 0x7610, R22 ;  /* 0x00007610ff167816 */ /* 0x000fe40000000016 */
[----:B------:R-:W-:Y:S01]  /*2a70*/  LOP3.LUT R131, R3, 0x2, RZ, 0xfc, !PT ;  /* 0x0000000203837812 */ /* 0x000fe200078efcff */
[----:B------:R-:W-:Y:S01]  /*2a80*/  IMAD R45, R104, 0x2, R45 ;  /* 0x00000002682d7824 */ /* 0x000fe200078e022d */
[----:B------:R-:W-:Y:S02]  /*2a90*/  LEA.HI.X.SX32 R13, R11, R106, 0x1, P6 ;  /* 0x0000006a0b0d7211 */ /* 0x000fe400030f0eff */
[----:B0-----:R-:W-:Y:S02]  /*2aa0*/  LEA R34, P5, R43, R102, 0x1 ;  /* 0x000000662b227211 */ /* 0x001fe400078a08ff */
[----:B------:R-:W-:Y:S01]  /*2ab0*/  LEA R100, P4, R101, UR10, 0x1 ;  /* 0x0000000a65647c11 */ /* 0x000fe2000f8808ff */
[----:B------:R0:W3:Y:S01]  /*2ac0*/  @P3 LDG.E.U16 R22, desc[UR26][R12.64] ;  /* 0x0000001a0c163981 */ /* 0x0000e2000c1e1500 */
[----:B------:R-:W-:-:S02]  /*2ad0*/  LOP3.LUT R133, R3, 0x4, RZ, 0xfc, !PT ;  /* 0x0000000403857812 */ /* 0x000fc400078efcff */
[----:B------:R-:W-:Y:S02]  /*2ae0*/  LEA.HI.X.SX32 R35, R43, R106, 0x1, P5 ;  /* 0x0000006a2b237211 */ /* 0x000fe400028f0eff */
[----:B------:R-:W-:Y:S01]  /*2af0*/  ISETP.LT.AND P5, PT, R131, R28, P0 ;  /* 0x0000001c8300720c */ /* 0x000fe200007a1270 */
[----:B--2---:R-:W-:Y:S01]  /*2b00*/  IMAD R38, R47, UR4, RZ ;  /* 0x000000042f267c24 */ /* 0x004fe2000f8e02ff */
[----:B------:R-:W-:Y:S02]  /*2b10*/  LEA.HI.X.SX32 R101, R101, UR11, 0x1, P4 ;  /* 0x0000000b65657c11 */ /* 0x000fe4000a0f0eff */
[-C--:B------:R-:W-:Y:S02]  /*2b20*/  LEA R30, P3, R39, R102.reuse, 0x1 ;  /* 0x00000066271e7211 */ /* 0x080fe400078608ff */
[----:B0-----:R-:W-:Y:S02]  /*2b30*/  LEA R12, P6, R45, R102, 0x1 ;  /* 0x000000662d0c7211 */ /* 0x001fe400078c08ff */
[----:B------:R-:W-:-:S02]  /*2b40*/  ISETP.LT.AND P4, PT, R133, R28, P0 ;  /* 0x0000001c8500720c */ /* 0x000fc40000781270 */
[----:B------:R-:W-:Y:S02]  /*2b50*/  PRMT R25, RZ, 0x7610, R25 ;  /* 0x00007610ff197816 */ /* 0x000fe40000000019 */
[-C--:B------:R-:W-:Y:S01]  /*2b60*/  LEA.HI.X.SX32 R31, R39, R106.reuse, 0x1, P3 ;  /* 0x0000006a271f7211 */ /* 0x080fe200018f0eff */
[----:B------:R-:W-:Y:S01]  /*2b70*/  IMAD R39, R49, UR4, RZ ;  /* 0x0000000431277c24 */ /* 0x000fe2000f8e02ff */
[----:B------:R-:W-:Y:S01]  /*2b80*/  LEA.HI.X.SX32 R13, R45, R106, 0x1, P6 ;  /* 0x0000006a2d0d7211 */ /* 0x000fe200030f0eff */
[----:B------:R-:W-:Y:S01]  /*2b90*/  IMAD R41, R51, UR4, RZ ;  /* 0x0000000433297c24 */ /* 0x000fe2000f8e02ff */
[CC--:B------:R-:W-:Y:S01]  /*2ba0*/  LEA R36, P6, R38.reuse, R100.reuse, 0x1 ;  /* 0x0000006426247211 */ /* 0x0c0fe200078c08ff */
[----:B------:R-:W-:Y:S01]  /*2bb0*/  IMAD R103, R37, UR4, RZ ;  /* 0x0000000425677c24 */ /* 0x000fe2000f8e02ff */
[----:B------:R-:W-:Y:S01]  /*2bc0*/  PRMT R136, RZ, 0x7610, R136 ;  /* 0x00007610ff887816 */ /* 0x000fe20000000088 */
[----:B------:R-:W-:Y:S01]  /*2bd0*/  IMAD R43, R53, UR4, RZ ;  /* 0x00000004352b7c24 */ /* 0x000fe2000f8e02ff */
[-C--:B------:R-:W-:Y:S01]  /*2be0*/  LEA.HI.X.SX32 R37, R38, R101.reuse, 0x1, P6 ;  /* 0x0000006526257211 */ /* 0x080fe200030f0eff */
[----:B------:R-:W-:Y:S01]  /*2bf0*/  IMAD R45, R55, UR4, RZ ;  /* 0x00000004372d7c24 */ /* 0x000fe2000f8e02ff */
[----:B------:R-:W2:Y:S01]  /*2c00*/  @P5 LDG.E.U16 R25, desc[UR26][R32.64] ;  /* 0x0000001a20195981 */ /* 0x000ea2000c1e1500 */
[-C--:B------:R-:W-:Y:S01]  /*2c10*/  LEA R38, P6, R39, R100.reuse, 0x1 ;  /* 0x0000006427267211 */ /* 0x080fe200078c08ff */
[----:B------:R-:W-:Y:S01]  /*2c20*/  IMAD R47, R57, UR4, RZ ;  /* 0x00000004392f7c24 */ /* 0x000fe2000f8e02ff */
[----:B------:R-:W-:Y:S01]  /*2c30*/  LEA R40, P5, R41, R100, 0x1 ;  /* 0x0000006429287211 */ /* 0x000fe200078a08ff */
[----:B------:R-:W2:Y:S01]  /*2c40*/  @P4 LDG.E.U16 R136, desc[UR26][R34.64] ;  /* 0x0000001a22884981 */ /* 0x000ea2000c1e1500 */
[----:B------:R-:W-:Y:S01]  /*2c50*/  ISETP.LT.AND P3, PT, R3, R28, P0 ;  /* 0x0000001c0300720c */ /* 0x000fe20000761270 */
[----:B------:R-:W-:Y:S01]  /*2c60*/  IMAD R49, R58, UR4, RZ ;  /* 0x000000043a317c24 */ /* 0x000fe2000f8e02ff */
[-C--:B------:R-:W-:Y:S01]  /*2c70*/  LEA R42, P4, R43, R100.reuse, 0x1 ;  /* 0x000000642b2a7211 */ /* 0x080fe200078808ff */
[----:B------:R-:W-:Y:S01]  /*2c80*/  IMAD R51, R59, UR4, RZ ;  /* 0x000000043b337c24 */ /* 0x000fe2000f8e02ff */
[----:B------:R-:W-:Y:S01]  /*2c90*/  LEA.HI.X.SX32 R39, R39, R101, 0x1, P6 ;  /* 0x0000006527277211 */ /* 0x000fe200030f0eff */
[----:B------:R-:W-:Y:S01]  /*2ca0*/  IMAD R53, R60, UR4, RZ ;  /* 0x000000043c357c24 */ /* 0x000fe2000f8e02ff */
[----:B------:R-:W-:-:S02]  /*2cb0*/  LEA R44, P6, R45, R100, 0x1 ;  /* 0x000000642d2c7211 */ /* 0x000fc400078c08ff */
[-C--:B------:R-:W-:Y:S02]  /*2cc0*/  LEA.HI.X.SX32 R41, R41, R101.reuse, 0x1, P5 ;  /* 0x0000006529297211 */ /* 0x080fe400028f0eff */
[-C--:B------:R-:W-:Y:S01]  /*2cd0*/  LEA R46, P5, R47, R100.reuse, 0x1 ;  /* 0x000000642f2e7211 */ /* 0x080fe200078a08ff */
[----:B------:R-:W-:Y:S01]  /*2ce0*/  IMAD R55, R61, UR4, RZ ;  /* 0x000000043d377c24 */ /* 0x000fe2000f8e02ff */
[-C--:B------:R-:W-:Y:S01]  /*2cf0*/  LEA.HI.X.SX32 R43, R43, R101.reuse, 0x1, P4 ;  /* 0x000000652b2b7211 */ /* 0x080fe200020f0eff */
[----:B------:R-:W-:Y:S01]  /*2d00*/  IMAD R57, R62, UR4, RZ ;  /* 0x000000043e397c24 */ /* 0x000fe2000f8e02ff */
[----:B------:R-:W-:Y:S02]  /*2d10*/  LEA R48, P4, R49, R100, 0x1 ;  /* 0x0000006431307211 */ /* 0x000fe400078808ff */
[----:B------:R-:W-:Y:S01]  /*2d20*/  LEA.HI.X.SX32 R45, R45, R101, 0x1, P6 ;  /* 0x000000652d2d7211 */ /* 0x000fe200030f0eff */
[----:B------:R-:W-:Y:S01]  /*2d30*/  IMAD R59, R63, UR4, RZ ;  /* 0x000000043f3b7c24 */ /* 0x000fe2000f8e02ff */
[----:B------:R-:W-:-:S02]  /*2d40*/  PRMT R156, RZ, 0x7610, R156 ;  /* 0x00007610ff9c7816 */ /* 0x000fc4000000009c */
[-C--:B------:R-:W-:Y:S02]  /*2d50*/  LEA R50, P6, R51, R100.reuse, 0x1 ;  /* 0x0000006433327211 */ /* 0x080fe400078c08ff */
[-C--:B------:R-:W-:Y:S02]  /*2d60*/  LEA.HI.X.SX32 R47, R47, R101.reuse, 0x1, P5 ;  /* 0x000000652f2f7211 */ /* 0x080fe400028f0eff */
[-C--:B------:R-:W-:Y:S01]  /*2d70*/  LEA R52, P5, R53, R100.reuse, 0x1 ;  /* 0x0000006435347211 */ /* 0x080fe200078a08ff */
[----:B------:R-:W-:Y:S01]  /*2d80*/  IMAD R61, R64, UR4, RZ ;  /* 0x00000004403d7c24 */ /* 0x000fe2000f8e02ff */
[-C--:B------:R-:W-:Y:S01]  /*2d90*/  LEA.HI.X.SX32 R49, R49, R101.reuse, 0x1, P4 ;  /* 0x0000006531317211 */ /* 0x080fe200020f0eff */
[----:B------:R-:W-:Y:S01]  /*2da0*/  IMAD R63, R65, UR4, RZ ;  /* 0x00000004413f7c24 */ /* 0x000fe2000f8e02ff */
[-C--:B------:R-:W-:Y:S01]  /*2db0*/  LEA R54, P4, R55, R100.reuse, 0x1 ;  /* 0x0000006437367211 */ /* 0x080fe200078808ff */
[----:B------:R-:W2:Y:S01]  /*2dc0*/  @P3 LDG.E.U16 R156, desc[UR26][R30.64] ;  /* 0x0000001a1e9c3981 */ /* 0x000ea2000c1e1500 */
        /* <DEDUP_REMOVED lines=8> */
[-C--:B------:R-:W-:Y:S02]  /*2e50*/  LEA R60, P4, R61, R100.reuse, 0x1 ;  /* 0x000000643d3c7211 */ /* 0x080fe400078808ff */
        /* <DEDUP_REMOVED lines=17> */
[----:B------:R-:W-:Y:S02]  /*2f70*/  LOP3.LUT R135, R3, 0x1e, RZ, 0xfc, !PT ;  /* 0x0000001e03877812 */ /* 0x000fe400078efcff */
[-C--:B------:R-:W-:Y:S02]  /*2f80*/  LEA R74, P4, R75, R100.reuse, 0x1 ;  /* 0x000000644b4a7211 */ /* 0x080fe400078808ff */
[----:B------:R-:W-:Y:S01]  /*2f90*/  LEA.HI.X.SX32 R71, R71, R101, 0x1, P6 ;  /* 0x0000006547477211 */ /* 0x000fe200030f0eff */
[----:B------:R-:W-:Y:S01]  /*2fa0*/  IMAD R85, R85, UR4, RZ ;  /* 0x0000000455557c24 */ /* 0x000fe2000f8e02ff */
[----:B------:R-:W-:-:S02]  /*2fb0*/  LEA R76, P6, R77, R100, 0x1 ;  /* 0x000000644d4c7211 */ /* 0x000fc400078c08ff */
[-C--:B------:R-:W-:Y:S02]  /*2fc0*/  LEA.HI.X.SX32 R73, R73, R101.reuse, 0x1, P5 ;  /* 0x0000006549497211 */ /* 0x080fe400028f0eff */
[----:B------:R-:W-:Y:S01]  /*2fd0*/  LEA R78, P5, R79, R100, 0x1 ;  /* 0x000000644f4e7211 */ /* 0x000fe200078a08ff */
[----:B------:R-:W-:Y:S01]  /*2fe0*/  IMAD R87, R87, UR4, RZ ;  /* 0x0000000457577c24 */ /* 0x000fe2000f8e02ff */
[----:B------:R-:W-:Y:S02]  /*2ff0*/  ISETP.LT.AND P3, PT, R135, R28, P0 ;  /* 0x0000001c8700720c */ /* 0x000fe40000761270 */
        /* <DEDUP_REMOVED lines=16> */
[----:B------:R-:W-:Y:S02]  /*3100*/  PRMT R138, RZ, 0x7610, R138 ;  /* 0x00007610ff8a7816 */ /* 0x000fe4000000008a */
[-C--:B------:R-:W-:Y:S01]  /*3110*/  LEA R90, P5, R91, R100.reuse, 0x1 ;  /* 0x000000645b5a7211 */ /* 0x080fe200078a08ff */
[----:B------:R-:W-:Y:S01]  /*3120*/  IMAD R99, R99, UR4, RZ ;  /* 0x0000000463637c24 */ /* 0x000fe2000f8e02ff */
[----:B------:R-:W-:Y:S02]  /*3130*/  LEA.HI.X.SX32 R87, R87, R101, 0x1, P4 ;  /* 0x0000006557577211 */ /* 0x000fe400020f0eff */
[----:B------:R-:W-:Y:S01]  /*3140*/  LOP3.LUT R137, R3, 0x6, RZ, 0xfc, !PT ;  /* 0x0000000603897812 */ /* 0x000fe200078efcff */
[----:B------:R0:W4:Y:S01]  /*3150*/  @P3 LDG.E.U16 R138, desc[UR26][R12.64] ;  /* 0x0000001a0c8a3981 */ /* 0x000122000c1e1500 */
[----:B------:R-:W-:-:S02]  /*3160*/  LEA R92, P4, R93, R100, 0x1 ;  /* 0x000000645d5c7211 */ /* 0x000fc400078808ff */
[-C--:B------:R-:W-:Y:S02]  /*3170*/  LEA.HI.X.SX32 R89, R89, R101.reuse, 0x1, P6 ;  /* 0x0000006559597211 */ /* 0x080fe400030f0eff */
[-C--:B------:R-:W-:Y:S02]  /*3180*/  LEA R94, P6, R95, R100.reuse, 0x1 ;  /* 0x000000645f5e7211 */ /* 0x080fe400078c08ff */
[-C--:B------:R-:W-:Y:S02]  /*3190*/  LEA.HI.X.SX32 R91, R91, R101.reuse, 0x1, P5 ;  /* 0x000000655b5b7211 */ /* 0x080fe400028f0eff */
[----:B------:R-:W-:Y:S02]  /*31a0*/  LEA R96, P5, R97, R100, 0x1 ;  /* 0x0000006461607211 */ /* 0x000fe400078a08ff */
[----:B------:R-:W-:Y:S02]  /*31b0*/  ISETP.LT.AND P3, PT, R137, R28, P0 ;  /* 0x0000001c8900720c */ /* 0x000fe40000761270 */
[----:B------:R-:W-:-:S02]  /*31c0*/  LEA.HI.X.SX32 R93, R93, R101, 0x1, P4 ;  /* 0x000000655d5d7211 */ /* 0x000fc400020f0eff */
[----:B------:R-:W-:Y:S02]  /*31d0*/  ISETP.LT.AND P0, PT, R110, R28, P0 ;  /* 0x0000001c6e00720c */ /* 0x000fe40000701270 */
[-C--:B------:R-:W-:Y:S02]  /*31e0*/  LEA R98, P4, R99, R100.reuse, 0x1 ;  /* 0x0000006463627211 */ /* 0x080fe400078808ff */
[-C--:B------:R-:W-:Y:S02]  /*31f0*/  LEA.HI.X.SX32 R95, R95, R101.reuse, 0x1, P6 ;  /* 0x000000655f5f7211 */ /* 0x080fe400030f0eff */
[----:B------:R-:W-:Y:S02]  /*3200*/  LEA R100, P6, R103, R100, 0x1 ;  /* 0x0000006467647211 */ /* 0x000fe400078c08ff */
[----:B------:R-:W-:Y:S02]  /*3210*/  LEA.HI.X.SX32 R97, R97, R101, 0x1, P5 ;  /* 0x0000006561617211 */ /* 0x000fe400028f0eff */
[----:B------:R-:W-:-:S02]  /*3220*/  LEA R102, P5, R17, R102, 0x1 ;  /* 0x0000006611667211 */ /* 0x000fc400078a08ff */
[-C--:B------:R-:W-:Y:S02]  /*3230*/  LEA.HI.X.SX32 R99, R99, R101.reuse, 0x1, P4 ;  /* 0x0000006563637211 */ /* 0x080fe400020f0eff */
[----:B------:R-:W-:Y:S02]  /*3240*/  LEA.HI.X.SX32 R101, R103, R101, 0x1, P6 ;  /* 0x0000006567657211 */ /* 0x000fe400030f0eff */
[----:B------:R-:W-:Y:S02]  /*3250*/  PRMT R140, RZ, 0x7610, R140 ;  /* 0x00007610ff8c7816 */ /* 0x000fe4000000008c */
[----:B------:R-:W-:Y:S02]  /*3260*/  LEA.HI.X.SX32 R103, R17, R106, 0x1, P5 ;  /* 0x0000006a11677211 */ /* 0x000fe400028f0eff */
[----:B------:R-:W-:Y:S02]  /*3270*/  PRMT R142, RZ, 0x7610, R142 ;  /* 0x00007610ff8e7816 */ /* 0x000fe4000000008e */
[----:B------:R-:W-:Y:S01]  /*3280*/  PRMT R144, RZ, 0x7610, R144 ;  /* 0x00007610ff907816 */ /* 0x000fe20000000090 */
[----:B------:R-:W4:Y:S01]  /*3290*/  @P3 LDG.E.U16 R140, desc[UR26][R102.64] ;  /* 0x0000001a668c3981 */ /* 0x000f22000c1e1500 */
[----:B------:R-:W-:-:S02]  /*32a0*/  PRMT R146, RZ, 0x7610, R146 ;  /* 0x00007610ff927816 */ /* 0x000fc40000000092 */
[----:B------:R-:W-:Y:S01]  /*32b0*/  PRMT R148, RZ, 0x7610, R148 ;  /* 0x00007610ff947816 */ /* 0x000fe20000000094 */
[----:B------:R-:W4:Y:S01]  /*32c0*/  @P0 LDG.E.U16 R142, desc[UR26][R36.64] ;  /* 0x0000001a248e0981 */ /* 0x000f22000c1e1500 */
[----:B------:R-:W-:Y:S02]  /*32d0*/  PRMT R150, RZ, 0x7610, R150 ;  /* 0x00007610ff967816 */ /* 0x000fe40000000096 */
[----:B------:R-:W-:Y:S01]  /*32e0*/  PRMT R152, RZ, 0x7610, R152 ;  /* 0x00007610ff987816 */ /* 0x000fe20000000098 */
[----:B------:R-:W4:Y:S01]  /*32f0*/  @P0 LDG.E.U16 R144, desc[UR26][R40.64] ;  /* 0x0000001a28900981 */ /* 0x000f22000c1e1500 */
        /* <DEDUP_REMOVED lines=38> */
[----:B------:R-:W4:Y:S04]  /*3560*/  @P0 LDG.E.U16 R126, desc[UR26][R94.64] ;  /* 0x0000001a5e7e0981 */ /* 0x000f28000c1e1500 */
        /* <DEDUP_REMOVED lines=16> */
[----:B------:R-:W4:Y:S01]  /*3670*/  @P0 LDG.E.U16 R132, desc[UR26][R100.64] ;  /* 0x0000001a64840981 */ /* 0x000f22000c1e1500 */
[----:B------:R-:W-:Y:S01]  /*3680*/  SHF.R.S32.HI R107, RZ, 0x6, R68 ;  /* 0x00000006ff6b7819 */ /* 0x000fe20000011444 */
[----:B------:R-:W-:-:S04]  /*3690*/  @!UP0 UIADD3 UR4, UPT, UPT, -UR6, 0x100000, URZ ;  /* 0x0010000006048890 */ /* 0x000fc8000fffe1ff */
[----:B------:R-:W-:Y:S02]  /*36a0*/  @!UP0 USHF.L.U32 UR5, UR4, 0xb, URZ ;  /* 0x0000000b04058899 */ /* 0x000fe400080006ff */
[----:B------:R-:W-:Y:S01]  /*36b0*/  @!UP0 USHF.L.U32 UR4, UR4, 0x1, URZ ;  /* 0x0000000104048899 */ /* 0x000fe200080006ff */
[----:B------:R-:W-:Y:S01]  /*36c0*/  IMAD.SHL.U32 R6, R6, 0x2, RZ ;  /* 0x0000000206067824 */ /* 0x000fe200078e00ff */
[----:B------:R-:W-:Y:S01]  /*36d0*/  SGXT R107, R107, 0x1 ;  /* 0x000000016b6b781a */ /* 0x000fe20000000200 */
[----:B------:R-:W-:-:S03]  /*36e0*/  VOTEU.ALL UP0, P2 ;  /* 0x0000000000ff7886 */ /* 0x000fc60001000000 */
[----:B------:R-:W-:Y:S02]  /*36f0*/  LOP3.LUT R107, R6, 0x90, R107, 0x78, !PT ;  /* 0x00000090066b7812 */ /* 0x000fe400078e786b */
[----:B------:R-:W-:Y:S02]  /*3700*/  SHF.R.S32.HI R6, RZ, 0x1f, R29 ;  /* 0x0000001fff067819 */ /* 0x000fe4000001141d */
[----:B------:R-:W-:Y:S02]  /*3710*/  LOP3.LUT R106, R107, 0x20, RZ, 0x3c, !PT ;  /* 0x000000206b6a7812 */ /* 0x000fe400078e3cff */
[----:B------:R1:W0:Y:S01]  /*3720*/  @!UP0 SYNCS.EXCH.64 URZ, [UR13+0x6008], UR4 ;  /* 0x006008040dff85b2 */ /* 0x0002220008000100 */
[----:B---3--:R3:W-:Y:S01]  /*3730*/  STS.U16 [R107+UR13+0x4800], R10 ;  /* 0x0048000a6b007988 */ /* 0x0087e2000800040d */
[----:B------:R-:W-:-:S03]  /*3740*/  SHF.L.U64.HI R17, R29, 0x1, R6 ;  /* 0x000000011d117819 */ /* 0x000fc60000010206 */
[----:B------:R1:W-:Y:S01]  /*3750*/  STS.U16 [R107+UR13+0x4c00], R18 ;  /* 0x004c00126b007988 */ /* 0x0003e2000800040d */
[----:B------:R-:W-:Y:S02]  /*3760*/  ISETP.NE.U32.AND P0, PT, R69, RZ, PT ;  /* 0x000000ff4500720c */ /* 0x000fe40003f05070 */
[----:B---3--:R-:W-:Y:S01]  /*3770*/  SHF.R.S32.HI R10, RZ, 0x1f, R23 ;  /* 0x0000001fff0a7819 */ /* 0x008fe20000011417 */
[----:B------:R3:W-:Y:S01]  /*3780*/  STS.U16 [R107+UR13+0x4400], R14 ;  /* 0x0044000e6b007988 */ /* 0x0007e2000800040d */
[----:B-1----:R-:W-:Y:S02]  /*3790*/  LEA R18, P3, R23, R20, 0x1 ;  /* 0x0000001417127211 */ /* 0x002fe400078608ff */
[----:B------:R-:W-:Y:S02]  /*37a0*/  LOP3.LUT R69, R107, 0x40, RZ, 0x3c, !PT ;  /* 0x000000406b457812 */ /* 0x000fe400078e3cff */
[----:B------:R-:W-:Y:S02]  /*37b0*/  LEA.HI.X R10, R23, R17, R10, 0x1, P3 ;  /* 0x00000011170a7211 */ /* 0x000fe400018f0c0a */
[----:B------:R-:W-:-:S02]  /*37c0*/  SHF.R.S32.HI R6, RZ, 0x1f, R15 ;  /* 0x0000001fff067819 */ /* 0x000fc4000001140f */
[----:B---3--:R-:W-:-:S04]  /*37d0*/  LEA R14, P4, R15, R20, 0x1 ;  /* 0x000000140f0e7211 */ /* 0x008fc800078808ff */
[----:B------:R-:W-:Y:S02]  /*37e0*/  LEA.HI.X R6, R15, R17, R6, 0x1, P4 ;  /* 0x000000110f067211 */ /* 0x000fe400020f0c06 */
[-C--:B------:R-:W-:Y:S01]  /*37f0*/  LEA R15, P4, R5, R20.reuse, 0x1 ;  /* 0x00000014050f7211 */ /* 0x080fe200078808ff */
[----:B--2---:R-:W-:Y:S04]  /*3800*/  STS.U16 [R107+UR13+0x4000], R156 ;  /* 0x0040009c6b007988 */ /* 0x004fe8000800040d */
[----:B------:R1:W-:Y:S04]  /*3810*/  STS.U16 [R106+UR13+0x4d00], R16 ;  /* 0x004d00106a007988 */ /* 0x0003e8000800040d */
[----:B------:R2:W-:Y:S01]  /*3820*/  STS.U16 [R106+UR13+0x4900], R8 ;  /* 0x004900086a007988 */ /* 0x0005e2000800040d */
[----:B-1----:R-:W-:-:S03]  /*3830*/  LEA R16, P3, R21, R20, 0x1 ;  /* 0x0000001415107211 */ /* 0x002fc600078608ff */
[----:B-----5:R-:W-:Y:S01]  /*3840*/  STS.U16 [R106+UR13+0x4500], R27 ;  /* 0x0045001b6a007988 */ /* 0x020fe2000800040d */
[----:B--2---:R-:W-:-:S03]  /*3850*/  SHF.R.S32.HI R8, RZ, 0x1f, R21 ;  /* 0x0000001fff087819 */ /* 0x004fc60000011415 */
[----:B------:R-:W-:Y:S01]  /*3860*/  STS.U16 [R106+UR13+0x4100], R25 ;  /* 0x004100196a007988 */ /* 0x000fe2000800040d */
[----:B------:R-:W-:-:S03]  /*3870*/  LEA.HI.X R8, R21, R17, R8, 0x1, P3 ;  /* 0x0000001115087211 */ /* 0x000fc600018f0c08 */
[----:B------:R1:W-:Y:S01]  /*3880*/  STS.U16 [R69+UR13+0x4600], R4 ;  /* 0x0046000445007988 */ /* 0x0003e2000800040d */
[----:B0-----:R-:W-:-:S03]  /*3890*/  LEA R12, P3, R11, R20, 0x1 ;  /* 0x000000140b0c7211 */ /* 0x001fc600078608ff */
[----:B------:R0:W-:Y:S01]  /*38a0*/  STS.U16 [R69+UR13+0x4a00], R26 ;  /* 0x004a001a45007988 */ /* 0x0001e2000800040d */
[----:B-1----:R-:W-:Y:S02]  /*38b0*/  SHF.R.S32.HI R4, RZ, 0x1f, R11 ;  /* 0x0000001fff047819 */ /* 0x002fe4000001140b */
[----:B0-----:R-:W-:Y:S02]  /*38c0*/  SHF.R.S32.HI R26, RZ, 0x1f, R5 ;  /* 0x0000001fff1a7819 */ /* 0x001fe40000011405 */
[-C--:B------:R-:W-:Y:S02]  /*38d0*/  LEA.HI.X R4, R11, R17.reuse, R4, 0x1, P3 ;  /* 0x000000110b047211 */ /* 0x080fe400018f0c04 */
[-C--:B------:R-:W-:Y:S02]  /*38e0*/  LEA.HI.X R5, R5, R17.reuse, R26, 0x1, P4 ;  /* 0x0000001105057211 */ /* 0x080fe400020f0c1a */
[----:B------:R-:W-:Y:S02]  /*38f0*/  SHF.R.S32.HI R26, RZ, 0x1f, R7 ;  /* 0x0000001fff1a7819 */ /* 0x000fe40000011407 */
[C---:B------:R-:W-:Y:S01]  /*3900*/  LEA R13, P3, R7.reuse, R20, 0x1 ;  /* 0x00000014070d7211 */ /* 0x040fe200078608ff */
[----:B------:R0:W-:Y:S03]  /*3910*/  STS.U16 [R69+UR13+0x4e00], R134 ;  /* 0x004e008645007988 */ /* 0x0001e6000800040d */
[----:B------:R-:W-:-:S02]  /*3920*/  LEA.HI.X R7, R7, R17, R26, 0x1, P3 ;  /* 0x0000001107077211 */ /* 0x000fc400018f0c1a */
[----:B------:R-:W-:Y:S01]  /*3930*/  LEA R11, P3, R9, R20, 0x1 ;  /* 0x00000014090b7211 */ /* 0x000fe200078608ff */
[----:B------:R1:W-:Y:S01]  /*3940*/  STS.U16 [R69+UR13+0x4200], R136 ;  /* 0x0042008845007988 */ /* 0x0003e2000800040d */
[----:B0-----:R-:W-:-:S04]  /*3950*/  SHF.R.S32.HI R134, RZ, 0x1f, R9 ;  /* 0x0000001fff867819 */ /* 0x001fc80000011409 */
[-C--:B------:R-:W-:Y:S02]  /*3960*/  LEA.HI.X R134, R9, R17.reuse, R134, 0x1, P3 ;  /* 0x0000001109867211 */ /* 0x080fe400018f0c86 */
[----:B-1----:R-:W-:Y:S02]  /*3970*/  SHF.R.S32.HI R136, RZ, 0x1f, R19 ;  /* 0x0000001fff887819 */ /* 0x002fe40000011413 */
[----:B------:R-:W-:Y:S01]  /*3980*/  LEA R9, P3, R19, R20, 0x1 ;  /* 0x0000001413097211 */ /* 0x000fe200078608ff */
[-C--:B------:R-:W-:Y:S01]  /*3990*/  IMAD R156, R117, R104.reuse, RZ ;  /* 0x00000068759c7224 */ /* 0x080fe200078e02ff */
[----:B------:R-:W-:Y:S02]  /*39a0*/  LOP3.LUT R29, R107, 0x60, RZ, 0x3c, !PT ;  /* 0x000000606b1d7812 */ /* 0x000fe400078e3cff */
[----:B------:R-:W-:Y:S01]  /*39b0*/  LEA.HI.X R136, R19, R17, R136, 0x1, P3 ;  /* 0x0000001113887211 */ /* 0x000fe200018f0c88 */
[----:B------:R-:W-:Y:S02]  /*39c0*/  IMAD R19, R115, R104, RZ ;  /* 0x0000006873137224 */ /* 0x000fe400078e02ff */
[----:B------:R0:W-:Y:S01]  /*39d0*/  STS.U16 [R29+UR13+0x4700], R22 ;  /* 0x004700161d007988 */ /* 0x0001e2000800040d */
[----:B------:R-:W-:-:S02]  /*39e0*/  IMAD.SHL.U32 R25, R156, 0x2, RZ ;  /* 0x000000029c197824 */ /* 0x000fc400078e00ff */
[----:B------:R-:W-:Y:S02]  /*39f0*/  IMAD.SHL.U32 R27, R19, 0x2, RZ ;  /* 0x00000002131b7824 */ /* 0x000fe400078e00ff */
[----:B------:R-:W-:Y:S01]  /*3a00*/  IMAD R21, R125, R104, RZ ;  /* 0x000000687d157224 */ /* 0x000fe200078e02ff */
[----:B----4-:R1:W-:Y:S01]  /*3a10*/  STS.U16 [R29+UR13+0x4b00], R24 ;  /* 0x004b00181d007988 */ /* 0x0103e2000800040d */
[----:B------:R-:W-:-:S04]  /*3a20*/  IMAD.HI R156, R156, 0x2, RZ ;  /* 0x000000029c9c7827 */ /* 0x000fc800078e02ff */
[----:B0-----:R-:W-:Y:S01]  /*3a30*/  IMAD.HI R22, R19, 0x2, RZ ;  /* 0x0000000213167827 */ /* 0x001fe200078e02ff */
[----:B------:R-:W-:-:S03]  /*3a40*/  IADD3 R26, P5, P6, R27, UR8, R20 ;  /* 0x000000081b1a7c10 */ /* 0x000fc6000febe014 */
[----:B------:R-:W-:Y:S01]  /*3a50*/  IMAD R19, R135, R104, RZ ;  /* 0x0000006887137224 */ /* 0x000fe200078e02ff */
[--C-:B-1----:R-:W-:Y:S01]  /*3a60*/  IADD3 R24, P3, P4, R25, UR8, R20.reuse ;  /* 0x0000000819187c10 */ /* 0x102fe2000fc7e014 */
[----:B------:R-:W-:Y:S02]  /*3a70*/  IMAD.SHL.U32 R23, R21, 0x2, RZ ;  /* 0x0000000215177824 */ /* 0x000fe400078e00ff */
[----:B------:R-:W-:Y:S01]  /*3a80*/  IMAD.SHL.U32 R158, R19, 0x2, RZ ;  /* 0x00000002139e7824 */ /* 0x000fe200078e00ff */
[--C-:B------:R-:W-:Y:S02]  /*3a90*/  IADD3.X R27, PT, PT, R22, UR9, R17.reuse, P5, P6 ;  /* 0x00000009161b7c10 */ /* 0x100fe4000afec411 */
[--C-:B------:R-:W-:Y:S01]  /*3aa0*/  IADD3.X R25, PT, PT, R156, UR9, R17.reuse, P3, P4 ;  /* 0x000000099c197c10 */ /* 0x100fe20009fe8411 */
[----:B------:R-:W-:Y:S01]  /*3ab0*/  IMAD.HI R156, R21, 0x2, RZ ;  /* 0x00000002159c7827 */ /* 0x000fe200078e02ff */
[--C-:B------:R-:W-:Y:S02]  /*3ac0*/  IADD3 R22, P5, P6, R23, UR8, R20.reuse ;  /* 0x0000000817167c10 */ /* 0x100fe4000febe014 */
[----:B------:R-:W-:Y:S01]  /*3ad0*/  IADD3 R20, P3, P4, R158, UR8, R20 ;  /* 0x000000089e147c10 */ /* 0x000fe2000fc7e014 */
[----:B------:R-:W-:Y:S01]  /*3ae0*/  IMAD.HI R158, R19, 0x2, RZ ;  /* 0x00000002139e7827 */ /* 0x000fe200078e02ff */
[----:B------:R-:W-:Y:S01]  /*3af0*/  STS.U16 [R29+UR13+0x4f00], R138 ;  /* 0x004f008a1d007988 */ /* 0x000fe2000800040d */
[----:B------:R-:W-:-:S02]  /*3b00*/  IADD3.X R23, PT, PT, R156, UR9, R17, P5, P6 ;  /* 0x000000099c177c10 */ /* 0x000fc4000afec411 */
[----:B------:R-:W-:Y:S02]  /*3b10*/  IADD3 R18, P5, PT, R18, UR8, RZ ;  /* 0x0000000812127c10 */ /* 0x000fe4000ffbe0ff */
[----:B------:R-:W-:Y:S02]  /*3b20*/  IADD3.X R21, PT, PT, R158, UR9, R17, P3, P4 ;  /* 0x000000099e157c10 */ /* 0x000fe40009fe8411 */
[----:B------:R-:W-:Y:S02]  /*3b30*/  IADD3 R16, P6, PT, R16, UR8, RZ ;  /* 0x0000000810107c10 */ /* 0x000fe4000ffde0ff */
[----:B------:R-:W-:Y:S01]  /*3b40*/  IADD3 R14, P3, PT, R14, UR8, RZ ;  /* 0x000000080e0e7c10 */ /* 0x000fe2000ff7e0ff */
[----:B------:R-:W-:Y:S04]  /*3b50*/  STS.U16 [R29+UR13+0x4300], R140 ;  /* 0x0043008c1d007988 */ /* 0x000fe8000800040d */
[----:B------:R-:W-:Y:S04]  /*3b60*/  STS.U16 [R107+UR13], R142 ;  /* 0x0000008e6b007988 */ /* 0x000fe8000800040d */
[----:B------:R-:W-:Y:S04]  /*3b70*/  STS.U16 [R107+UR13+0x200], R144 ;  /* 0x000200906b007988 */ /* 0x000fe8000800040d */
[----:B------:R-:W-:Y:S04]  /*3b80*/  STS.U16 [R107+UR13+0x400], R146 ;  /* 0x000400926b007988 */ /* 0x000fe8000800040d */
[----:B------:R-:W-:Y:S04]  /*3b90*/  STS.U16 [R107+UR13+0x600], R148 ;  /* 0x000600946b007988 */ /* 0x000fe8000800040d */
[----:B------:R-:W-:Y:S04]  /*3ba0*/  STS.U16 [R107+UR13+0x800], R150 ;  /* 0x000800966b007988 */ /* 0x000fe8000800040d */
[----:B------:R-:W-:Y:S04]  /*3bb0*/  STS.U16 [R107+UR13+0xa00], R152 ;  /* 0x000a00986b007988 */ /* 0x000fe8000800040d */
[----:B------:R-:W-:Y:S04]  /*3bc0*/  STS.U16 [R107+UR13+0xc00], R154 ;  /* 0x000c009a6b007988 */ /* 0x000fe8000800040d */
[----:B------:R0:W-:Y:S04]  /*3bd0*/  STS.U16 [R107+UR13+0xe00], R112 ;  /* 0x000e00706b007988 */ /* 0x0001e8000800040d */
[----:B------:R-:W-:Y:S04]  /*3be0*/  STS.U16 [R107+UR13+0x1000], R114 ;  /* 0x001000726b007988 */ /* 0x000fe8000800040d */
[----:B------:R-:W-:Y:S04]  /*3bf0*/  STS.U16 [R107+UR13+0x1200], R116 ;  /* 0x001200746b007988 */ /* 0x000fe8000800040d */
[----:B------:R-:W-:Y:S04]  /*3c00*/  STS.U16 [R107+UR13+0x1400], R118 ;  /* 0x001400766b007988 */ /* 0x000fe8000800040d */
[----:B------:R-:W-:Y:S04]  /*3c10*/  STS.U16 [R107+UR13+0x1600], R120 ;  /* 0x001600786b007988 */ /* 0x000fe8000800040d */
[----:B------:R-:W-:Y:S04]  /*3c20*/  STS.U16 [R107+UR13+0x1800], R122 ;  /* 0x0018007a6b007988 */ /* 0x000fe8000800040d */
[----:B------:R-:W-:Y:S04]  /*3c30*/  STS.U16 [R107+UR13+0x1a00], R124 ;  /* 0x001a007c6b007988 */ /* 0x000fe8000800040d */
[----:B------:R-:W-:Y:S04]  /*3c40*/  STS.U16 [R107+UR13+0x1c00], R126 ;  /* 0x001c007e6b007988 */ /* 0x000fe8000800040d */
[----:B------:R-:W-:Y:S04]  /*3c50*/  STS.U16 [R107+UR13+0x1e00], R128 ;  /* 0x001e00806b007988 */ /* 0x000fe8000800040d */
[----:B------:R1:W-:Y:S04]  /*3c60*/  STS.U16 [R106+UR13+0x100], R139 ;  /* 0x0001008b6a007988 */ /* 0x0003e8000800040d */
        /* <DEDUP_REMOVED lines=14> */
[----:B------:R2:W-:Y:S01]  /*3d50*/  STS.U16 [R106+UR13+0x1f00], R132 ;  /* 0x001f00846a007988 */ /* 0x0005e2000800040d */
[----:B------:R3:W-:Y:S06]  /*3d60*/  MEMBAR.ALL.CTA ;  /* 0x0000000000007992 */ /* 0x0007ec0000008000 */
[----:B---3--:R-:W3:Y:S02]  /*3d70*/  FENCE.VIEW.ASYNC.S ;  /* 0x00000000000073c6 */ /* 0x008ee40000000000 */
[----:B---3--:R-:W-:Y:S01]  /*3d80*/  BAR.SYNC.DEFER_BLOCKING 0x0 ;  /* 0x0000000000007b1d */ /* 0x008fe20000010000 */
[----:B------:R-:W-:-:S02]  /*3d90*/  IADD3 R12, P4, PT, R12, UR8, RZ ;  /* 0x000000080c0c7c10 */ /* 0x000fc4000ff9e0ff */
[----:B------:R-:W-:Y:S02]  /*3da0*/  IADD3.X R19, PT, PT, R10, UR9, RZ, P5, !PT ;  /* 0x000000090a137c10 */ /* 0x000fe4000affe4ff */
[----:B------:R-:W-:Y:S02]  /*3db0*/  IADD3 R10, P5, PT, R15, UR8, RZ ;  /* 0x000000080f0a7c10 */ /* 0x000fe4000ffbe0ff */
[----:B------:R-:W-:Y:S02]  /*3dc0*/  IADD3.X R17, PT, PT, R8, UR9, RZ, P6, !PT ;  /* 0x0000000908117c10 */ /* 0x000fe4000b7fe4ff */
[----:B0-----:R-:W-:Y:S02]  /*3dd0*/  SHF.R.S32.HI R112, RZ, 0x1f, R108 ;  /* 0x0000001fff707819 */ /* 0x001fe4000001146c */
[----:B------:R-:W-:Y:S02]  /*3de0*/  IADD3 R8, P6, PT, R13, UR8, RZ ;  /* 0x000000080d087c10 */ /* 0x000fe4000ffde0ff */
[----:B------:R-:W-:-:S02]  /*3df0*/  IADD3.X R15, PT, PT, R6, UR9, RZ, P3, !PT ;  /* 0x00000009060f7c10 */ /* 0x000fc40009ffe4ff */
[----:B------:R-:W-:Y:S02]  /*3e00*/  IADD3 R6, P3, PT, R11, UR8, RZ ;  /* 0x000000080b067c10 */ /* 0x000fe4000ff7e0ff */
[----:B------:R-:W-:Y:S02]  /*3e10*/  IADD3.X R13, PT, PT, R4, UR9, RZ, P4, !PT ;  /* 0x00000009040d7c10 */ /* 0x000fe4000a7fe4ff */
[----:B------:R-:W-:Y:S02]  /*3e20*/  IADD3 R4, P4, PT, R9, UR8, RZ ;  /* 0x0000000809047c10 */ /* 0x000fe4000ff9e0ff */
[----:B------:R-:W-:Y:S02]  /*3e30*/  LEA.HI R112, R112, R108, RZ, 0x5 ;  /* 0x0000006c70707211 */ /* 0x000fe400078f28ff */
[----:B------:R-:W-:Y:S02]  /*3e40*/  IADD3.X R9, PT, PT, R7, UR9, RZ, P6, !PT ;  /* 0x0000000907097c10 */ /* 0x000fe4000b7fe4ff */
[----:B------:R-:W-:-:S02]  /*3e50*/  IADD3.X R7, PT, PT, R134, UR9, RZ, P3, !PT ;  /* 0x0000000986077c10 */ /* 0x000fc40009ffe4ff */
[----:B------:R-:W-:Y:S02]  /*3e60*/  ISETP.LT.OR P3, PT, R108, 0x20, P0 ;  /* 0x000000206c00780c */ /* 0x000fe40000761670 */
[----:B------:R-:W-:-:S04]  /*3e70*/  SHF.R.S32.HI R112, RZ, 0x5, R112 ;  /* 0x00000005ff707819 */ /* 0x000fc80000011470 */
[----:B------:R-:W-:Y:S01]  /*3e80*/  VIMNMX R112, PT, PT, R112, 0x1, !PT ;  /* 0x0000000170707848 */ /* 0x000fe20007fe0100 */
[----:B-1----:R-:W-:Y:S01]  /*3e90*/  IMAD.SHL.U32 R139, R104, 0x20, RZ ;  /* 0x00000020688b7824 */ /* 0x002fe200078e00ff */
[----:B------:R-:W-:Y:S01]  /*3ea0*/  IADD3.X R11, PT, PT, R5, UR9, RZ, P5, !PT ;  /* 0x00000009050b7c10 */ /* 0x000fe2000affe4ff */
[----:B------:R-:W-:Y:S02]  /*3eb0*/  UMOV UR6, URZ ;  /* 0x000000ff00067c82 */ /* 0x000fe40008000000 */
[----:B------:R-:W-:Y:S01]  /*3ec0*/  VIADD R104, R112, 0xffffffff ;  /* 0xffffffff70687836 */ /* 0x000fe20000000000 */
[----:B------:R-:W-:Y:S01]  /*3ed0*/  IADD3.X R5, PT, PT, R136, UR9, RZ, P4, !PT ;  /* 0x0000000988057c10 */ /* 0x000fe2000a7fe4ff */
[----:B------:R-:W-:-:S03]  /*3ee0*/  IMAD.SHL.U32 R105, R105, 0x20, RZ ;  /* 0x0000002069697824 */ /* 0x000fc600078e00ff */
[----:B------:R-:W-:Y:S01]  /*3ef0*/  ISETP.NE.U32.AND P4, PT, R104, RZ, PT ;  /* 0x000000ff6800720c */ /* 0x000fe20003f85070 */
[----:B--2---:R-:W-:-:S12]  /*3f00*/  @P3 BRA `(.L_x_6) ;  /* 0x0000000000683947 */ /* 0x004fd80003800000 */
[----:B------:R-:W-:Y:S02]  /*3f10*/  UIADD3 UR4, UPT, UPT, UR13, 0x4000, URZ ;  /* 0x000040000d047890 */ /* 0x000fe4000fffe0ff */
[----:B------:R-:W-:Y:S02]  /*3f20*/  USHF.R.U32.HI UR10, URZ, 0x4, UR13 ;  /* 0x00000004ff0a7899 */ /* 0x000fe4000801160d */
[----:B------:R-:W-:Y:S02]  /*3f30*/  USHF.R.U32.HI UR4, URZ, 0x4, UR4 ;  /* 0x00000004ff047899 */ /* 0x000fe40008011604 */
[----:B------:R-:W-:Y:S02]  /*3f40*/  USGXT.U32 UR10, UR10, 0xe ;  /* 0x0000000e0a0a789a */ /* 0x000fe40008000000 */
[----:B------:R-:W-:Y:S01]  /*3f50*/  USGXT.U32 UR8, UR4, 0xe ;  /* 0x0000000e0408789a */ /* 0x000fe20008000000 */
[----:B------:R-:W-:Y:S01]  /*3f60*/  UMOV UR16, 0x80 ;  /* 0x0000008000107882 */ /* 0x000fe20000000000 */
[----:B------:R-:W-:Y:S01]  /*3f70*/  UMOV UR17, 0x40004040 ;  /* 0x4000404000117882 */ /* 0x000fe20000000000 */
[----:B------:R-:W-:Y:S01]  /*3f80*/  UMOV UR18, 0xfffffffe ;  /* 0xfffffffe00127882 */ /* 0x000fe20000000000 */
[----:B------:R-:W-:Y:S01]  /*3f90*/  UMOV UR19, 0x7fffbfdf ;  /* 0x7fffbfdf00137882 */ /* 0x000fe20000000000 */
[----:B------:R-:W-:Y:S01]  /*3fa0*/  UMOV UR11, URZ ;  /* 0x000000ff000b7c82 */ /* 0x000fe20008000000 */
[----:B------:R-:W-:Y:S01]  /*3fb0*/  UMOV UR9, URZ ;  /* 0x000000ff00097c82 */ /* 0x000fe20008000000 */
[----:B------:R-:W-:-:S02]  /*3fc0*/  UIADD3.64 UR18, UPT, UPT, UR10, -UR18, URZ ;  /* 0x800000120a127297 */ /* 0x000fc4000fffe0ff */
[----:B------:R-:W-:Y:S01]  /*3fd0*/  UIADD3.64 UR16, UPT, UPT, UR8, UR16, URZ ;  /* 0x0000001008107297 */ /* 0x000fe2000fffe0ff */
[----:B------:R-:W-:Y:S01]  /*3fe0*/  UMOV UR20, 0x0 ;  /* 0x0000000000147882 */ /* 0x000fe20000000000 */
[----:B------:R-:W-:Y:S01]  /*3ff0*/  UMOV UR21, 0x4208010 ;  /* 0x0420801000157882 */ /* 0x000fe20000000000 */
[----:B------:R-:W-:Y:S01]  /*4000*/  UMOV UR4, UR15 ;  /* 0x0000000f00047c82 */ /* 0x000fe20008000000 */
[----:B------:R-:W-:Y:S01]  /*4010*/  UMOV UR5, URZ ;  /* 0x000000ff00057c82 */ /* 0x000fe20008000000 */
[----:B------:R-:W-:Y:S01]  /*4020*/  UMOV UR11, 0x80004020 ;  /* 0x80004020000b7882 */ /* 0x000fe20000000000 */
[----:B------:R-:W-:Y:S01]  /*4030*/  UMOV UR9, 0x40004040 ;  /* 0x4000404000097882 */ /* 0x000fe20000000000 */
[----:B------:R-:W-:Y:S01]  /*4040*/  UMOV UR22, 0x0 ;  /* 0x0000000000167882 */ /* 0x000fe20000000000 */
[----:B------:R-:W-:Y:S01]  /*4050*/  UMOV UR23, 0x4208010 ;  /* 0x0420801000177882 */ /* 0x000fe20000000000 */
[----:B------:R-:W-:Y:S01]  /*4060*/  UMOV UR4, UR4 ;  /* 0x0000000400047c82 */ /* 0x000fe20008000000 */
[----:B------:R0:W-:Y:S01]  /*4070*/  UTCHMMA gdesc[UR8], gdesc[UR10], tmem[UR12], tmem[UR20], idesc[UR21], !UPT ;  /* 0x00ff140a080075ea */ /* 0x0001e2000f80000c */
[----:B------:R0:W-:Y:S01]  /*4080*/  UTCHMMA gdesc[UR16], gdesc[UR18], tmem[UR12], tmem[UR22], idesc[UR23], UPT ;  /* 0x00ff1612100075ea */ /* 0x0001e2000b80000c */
[----:B------:R0:W-:Y:S01]  /*4090*/  UTCBAR [UR4], URZ ;  /* 0x000000ff040073e9 */ /* 0x0001e200080000ff */
[----:B------:R-:W-:Y:S01]  /*40a0*/  NOP ;  /* 0x0000000000007918 */ /* 0x000fe20000000000 */
.L_x_6:
[----:B------:R-:W-:Y:S05]  /*40b0*/  @!P4 BRA `(.L_x_7) ;  /* 0x00000010001cc947 */ /* 0x000fea0003800000 */
[----:B0-----:R-:W-:Y:S01]  /*40c0*/  UIADD3 UR4, UPT, UPT, UR13, 0x5000, URZ ;  /* 0x000050000d047890 */ /* 0x001fe2000fffe0ff */
[----:B------:R-:W-:Y:S01]  /*40d0*/  VIADD R28, R28, 0xffffffe0 ;  /* 0xffffffe01c1c7836 */ /* 0x000fe20000000000 */
        /* <DEDUP_REMOVED lines=11> */
[----:B------:R-:W-:-:S02]  /*4190*/  UIADD3.64 UR16, UPT, UPT, UR8, UR16, URZ ;  /* 0x0000001008107297 */ /* 0x000fc4000fffe0ff */
[----:B------:R-:W-:Y:S01]  /*41a0*/  UIADD3.64 UR18, UPT, UPT, UR10, -UR18, URZ ;  /* 0x800000120a127297 */ /* 0x000fe2000fffe0ff */
[----:B------:R-:W-:Y:S01]  /*41b0*/  UMOV UR5, 0x1 ;  /* 0x0000000100057882 */ /* 0x000fe20000000000 */
[----:B------:R-:W-:-:S10]  /*41c0*/  UMOV UR4, URZ ;  /* 0x000000ff00047c82 */ /* 0x000fd40008000000 */
.L_x_10:
[----:B------:R-:W-:Y:S01]  /*41d0*/  USHF.L.U32 UR6, UR6, 0x1f, URZ ;  /* 0x0000001f06067899 */ /* 0x000fe200080006ff */
[----:B------:R-:W-:Y:S01]  /*41e0*/  ISETP.GE.AND P3, PT, R3, R28, PT ;  /* 0x0000001c0300720c */ /* 0x000fe20003f66270 */
[----:B------:R-:W-:-:S04]  /*41f0*/  IMAD.WIDE R26, R139, 0x2, R26 ;  /* 0x000000028b1a7825 */ /* 0x000fc800078e021a */
[----:B0-----:R-:W-:-:S04]  /*4200*/  IMAD.U32 R112, RZ, RZ, UR6 ;  /* 0x00000006ff707e24 */ /* 0x001fc8000f8e00ff */
[----:B------:R-:W0:Y:S02]  /*4210*/  SYNCS.PHASECHK.TRANS64.TRYWAIT P4, [UR15], R112 ;  /* 0x00000070ff0075a7 */ /* 0x000e24000808110f */
[----:B0-----:R-:W-:Y:S05]  /*4220*/  @!P4 BRA `(.L_x_8) ;  /* 0x00000030003cc947 */ /* 0x001fea0003800000 */
.L_x_16:
[----:B------:R-:W-:Y:S01]  /*4230*/  PRMT R118, RZ, 0x7610, R118 ;  /* 0x00007610ff767816 */ /* 0x000fe20000000076 */
[----:B------:R-:W-:Y:S01]  /*4240*/  IMAD.WIDE R30, R139, 0x2, R30 ;  /* 0x000000028b1e7825 */ /* 0x000fe200078e021e */
[-C--:B------:R-:W-:Y:S02]  /*4250*/  ISETP.GE.AND P4, PT, R131, R28.reuse, PT ;  /* 0x0000001c8300720c */ /* 0x080fe40003f86270 */
[-C--:B------:R-:W-:Y:S01]  /*4260*/  ISETP.GE.AND P5, PT, R133, R28.reuse, PT ;  /* 0x0000001c8500720c */ /* 0x080fe20003fa6270 */
[----:B------:R-:W-:Y:S01]  /*4270*/  IMAD.WIDE R32, R139, 0x2, R32 ;  /* 0x000000028b207825 */ /* 0x000fe200078e0220 */
[-C--:B------:R-:W-:Y:S01]  /*4280*/  ISETP.GE.AND P6, PT, R109, R28.reuse, PT ;  /* 0x0000001c6d00720c */ /* 0x080fe20003fc6270 */
[----:B------:R-:W2:Y:S01]  /*4290*/  @!P3 LDG.E.U16 R118, desc[UR26][R30.64] ;  /* 0x0000001a1e76b981 */ /* 0x000ea2000c1e1500 */
[----:B------:R-:W-:Y:S01]  /*42a0*/  ISETP.GE.AND P3, PT, R111, R28, PT ;  /* 0x0000001c6f00720c */ /* 0x000fe20003f66270 */
[----:B------:R-:W-:Y:S01]  /*42b0*/  IMAD.WIDE R16, R139, 0x2, R16 ;  /* 0x000000028b107825 */ /* 0x000fe200078e0210 */
[----:B------:R-:W-:-:S02]  /*42c0*/  PRMT R141, RZ, 0x7610, R141 ;  /* 0x00007610ff8d7816 */ /* 0x000fc4000000008d */
[----:B------:R-:W-:Y:S01]  /*42d0*/  PRMT R120, RZ, 0x7610, R120 ;  /* 0x00007610ff787816 */ /* 0x000fe20000000078 */
[C---:B------:R-:W-:Y:S01]  /*42e0*/  IMAD.WIDE R18, R139.reuse, 0x2, R18 ;  /* 0x000000028b127825 */ /* 0x040fe200078e0212 */
[----:B------:R-:W-:Y:S02]  /*42f0*/  PRMT R124, RZ, 0x7610, R124 ;  /* 0x00007610ff7c7816 */ /* 0x000fe4000000007c */
[----:B------:R-:W-:Y:S01]  /*4300*/  PRMT R143, RZ, 0x7610, R143 ;  /* 0x00007610ff8f7816 */ /* 0x000fe2000000008f */
[----:B------:R-:W-:Y:S01]  /*4310*/  IMAD.WIDE R34, R139, 0x2, R34 ;  /* 0x000000028b227825 */ /* 0x000fe200078e0222 */
[----:B------:R-:W3:Y:S01]  /*4320*/  @!P4 LDG.E.U16 R141, desc[UR26][R32.64] ;  /* 0x0000001a208dc981 */ /* 0x000ee2000c1e1500 */
[-C--:B------:R-:W-:Y:S02]  /*4330*/  ISETP.GE.AND P4, PT, R121, R28.reuse, PT ;  /* 0x0000001c7900720c */ /* 0x080fe40003f86270 */
[----:B------:R-:W-:Y:S01]  /*4340*/  IMAD.WIDE R14, R139, 0x2, R14 ;  /* 0x000000028b0e7825 */ /* 0x000fe200078e020e */
[----:B------:R-:W4:Y:S01]  /*4350*/  @!P5 LDG.E.U16 R120, desc[UR26][R34.64] ;  /* 0x0000001a2278d981 */ /* 0x000f22000c1e1500 */
[----:B------:R-:W-:-:S03]  /*4360*/  ISETP.GE.AND P5, PT, R113, R28, PT ;  /* 0x0000001c7100720c */ /* 0x000fc60003fa6270 */
[----:B------:R-:W5:Y:S01]  /*4370*/  @!P6 LDG.E.U16 R124, desc[UR26][R18.64] ;  /* 0x0000001a127ce981 */ /* 0x000f62000c1e1500 */
[----:B------:R-:W-:-:S03]  /*4380*/  ISETP.GE.AND P6, PT, R119, R28, PT ;  /* 0x0000001c7700720c */ /* 0x000fc60003fc6270 */
[----:B------:R-:W3:Y:S01]  /*4390*/  @!P3 LDG.E.U16 R143, desc[UR26][R16.64] ;  /* 0x0000001a108fb981 */ /* 0x000ee2000c1e1500 */
[-C--:B------:R-:W-:Y:S02]  /*43a0*/  ISETP.GE.AND P3, PT, R115, R28.reuse, PT ;  /* 0x0000001c7300720c */ /* 0x080fe40003f66270 */
[----:B------:R-:W-:Y:S01]  /*43b0*/  PRMT R126, RZ, 0x7610, R126 ;  /* 0x00007610ff7e7816 */ /* 0x000fe2000000007e */
[C---:B------:R-:W-:Y:S01]  /*43c0*/  IMAD.WIDE R8, R139.reuse, 0x2, R8 ;  /* 0x000000028b087825 */ /* 0x040fe200078e0208 */
[----:B------:R-:W-:Y:S02]  /*43d0*/  PRMT R128, RZ, 0x7610, R128 ;  /* 0x00007610ff807816 */ /* 0x000fe40000000080 */
[----:B------:R-:W-:Y:S01]  /*43e0*/  PRMT R145, RZ, 0x7610, R145 ;  /* 0x00007610ff917816 */ /* 0x000fe20000000091 */
[----:B------:R-:W-:Y:S01]  /*43f0*/  IMAD.WIDE R10, R139, 0x2, R10 ;  /* 0x000000028b0a7825 */ /* 0x000fe200078e020a */
[----:B------:R-:W-:Y:S01]  /*4400*/  PRMT R132, RZ, 0x7610, R132 ;  /* 0x00007610ff847816 */ /* 0x000fe20000000084 */
[----:B------:R-:W3:Y:S01]  /*4410*/  @!P4 LDG.E.U16 R126, desc[UR26][R14.64] ;  /* 0x0000001a0e7ec981 */ /* 0x000ee2000c1e1500 */
[----:B------:R-:W-:-:S03]  /*4420*/  ISETP.GE.AND P4, PT, R117, R28, PT ;  /* 0x0000001c7500720c */ /* 0x000fc60003f86270 */
[----:B------:R-:W3:Y:S01]  /*4430*/  @!P5 LDG.E.U16 R128, desc[UR26][R10.64] ;  /* 0x0000001a0a80d981 */ /* 0x000ee2000c1e1500 */
[----:B------:R-:W-:-:S03]  /*4440*/  ISETP.GE.AND P5, PT, R123, R28, PT ;  /* 0x0000001c7b00720c */ /* 0x000fc60003fa6270 */
[----:B------:R-:W4:Y:S01]  /*4450*/  @!P6 LDG.E.U16 R145, desc[UR26][R8.64] ;  /* 0x0000001a0891e981 */ /* 0x000f22000c1e1500 */
[----:B------:R-:W-:-:S03]  /*4460*/  ISETP.GE.AND P6, PT, R125, R28, PT ;  /* 0x0000001c7d00720c */ /* 0x000fc60003fc6270 */
[----:B------:R-:W4:Y:S01]  /*4470*/  @!P3 LDG.E.U16 R132, desc[UR26][R26.64] ;  /* 0x0000001a1a84b981 */ /* 0x000f22000c1e1500 */
[-C--:B------:R-:W-:Y:S01]  /*4480*/  ISETP.GE.AND P3, PT, R137, R28.reuse, PT ;  /* 0x0000001c8900720c */ /* 0x080fe20003f66270 */
[C---:B------:R-:W-:Y:S01]  /*4490*/  IMAD.WIDE R24, R139.reuse, 0x2, R24 ;  /* 0x000000028b187825 */ /* 0x040fe200078e0218 */
[----:B------:R-:W-:Y:S02]  /*44a0*/  PRMT R147, RZ, 0x7610, R147 ;  /* 0x00007610ff937816 */ /* 0x000fe40000000093 */
[----:B------:R-:W-:Y:S01]  /*44b0*/  PRMT R130, RZ, 0x7610, R130 ;  /* 0x00007610ff827816 */ /* 0x000fe20000000082 */
[C---:B------:R-:W-:Y:S01]  /*44c0*/  IMAD.WIDE R22, R139.reuse, 0x2, R22 ;  /* 0x000000028b167825 */ /* 0x040fe200078e0216 */
[----:B------:R-:W-:Y:S02]  /*44d0*/  PRMT R134, RZ, 0x7610, R134 ;  /* 0x00007610ff867816 */ /* 0x000fe40000000086 */
[----:B------:R-:W-:Y:S01]  /*44e0*/  PRMT R122, RZ, 0x7610, R122 ;  /* 0x00007610ff7a7816 */ /* 0x000fe2000000007a */
[C---:B------:R-:W-:Y:S01]  /*44f0*/  IMAD.WIDE R6, R139.reuse, 0x2, R6 ;  /* 0x000000028b067825 */ /* 0x040fe200078e0206 */
[----:B------:R-:W4:Y:S03]  /*4500*/  @!P4 LDG.E.U16 R147, desc[UR26][R24.64] ;  /* 0x0000001a1893c981 */ /* 0x000f26000c1e1500 */
[----:B------:R-:W-:Y:S01]  /*4510*/  IMAD.WIDE R102, R139, 0x2, R102 ;  /* 0x000000028b667825 */ /* 0x000fe200078e0266 */
[----:B------:R-:W4:Y:S04]  /*4520*/  @!P5 LDG.E.U16 R130, desc[UR26][R6.64] ;  /* 0x0000001a0682d981 */ /* 0x000f28000c1e1500 */
[----:B------:R-:W4:Y:S04]  /*4530*/  @!P6 LDG.E.U16 R134, desc[UR26][R22.64] ;  /* 0x0000001a1686e981 */ /* 0x000f28000c1e1500 */
[----:B------:R-:W4:Y:S01]  /*4540*/  @!P3 LDG.E.U16 R122, desc[UR26][R102.64] ;  /* 0x0000001a667ab981 */ /* 0x000f22000c1e1500 */
[----:B------:R-:W-:-:S02]  /*4550*/  ISETP.GE.AND P3, PT, R127, R28, PT ;  /* 0x0000001c7f00720c */ /* 0x000fc40003f66270 */
[-C--:B------:R-:W-:Y:S02]  /*4560*/  ISETP.GE.AND P4, PT, R129, R28.reuse, PT ;  /* 0x0000001c8100720c */ /* 0x080fe40003f86270 */
[----:B------:R-:W-:Y:S01]  /*4570*/  ISETP.GE.AND P5, PT, R135, R28, PT ;  /* 0x0000001c8700720c */ /* 0x000fe20003fa6270 */
[C---:B------:R-:W-:Y:S01]  /*4580*/  IMAD.WIDE R20, R139.reuse, 0x2, R20 ;  /* 0x000000028b147825 */ /* 0x040fe200078e0214 */
[----:B------:R-:W-:Y:S02]  /*4590*/  PRMT R112, RZ, 0x7610, R112 ;  /* 0x00007610ff707816 */ /* 0x000fe40000000070 */
[----:B------:R-:W-:Y:S01]  /*45a0*/  PRMT R114, RZ, 0x7610, R114 ;  /* 0x00007610ff727816 */ /* 0x000fe20000000072 */
[----:B------:R-:W-:Y:S01]  /*45b0*/  IMAD.WIDE R4, R139, 0x2, R4 ;  /* 0x000000028b047825 */ /* 0x000fe200078e0204 */
[----:B------:R-:W-:-:S03]  /*45c0*/  PRMT R116, RZ, 0x7610, R116 ;  /* 0x00007610ff747816 */ /* 0x000fc60000000074 */
[----:B------:R-:W-:Y:S02]  /*45d0*/  IMAD.WIDE R12, R139, 0x2, R12 ;  /* 0x000000028b0c7825 */ /* 0x000fe400078e020c */
[----:B------:R-:W4:Y:S04]  /*45e0*/  @!P4 LDG.E.U16 R114, desc[UR26][R4.64] ;  /* 0x0000001a0472c981 */ /* 0x000f28000c1e1500 */
[----:B------:R-:W4:Y:S04]  /*45f0*/  @!P3 LDG.E.U16 R112, desc[UR26][R12.64] ;  /* 0x0000001a0c70b981 */ /* 0x000f28000c1e1500 */
[----:B------:R-:W4:Y:S01]  /*4600*/  @!P5 LDG.E.U16 R116, desc[UR26][R20.64] ;  /* 0x0000001a1474d981 */ /* 0x000f22000c1e1500 */
[----:B------:R-:W-:Y:S01]  /*4610*/  BAR.SYNC.DEFER_BLOCKING 0x0 ;  /* 0x0000000000007b1d */ /* 0x000fe20000010000 */
[----:B------:R-:W-:Y:S01]  /*4620*/  ISETP.GE.AND P3, PT, R110, R28, PT ;  /* 0x0000001c6e00720c */ /* 0x000fe20003f66270 */
[----:B------:R-:W-:Y:S01]  /*4630*/  IMAD.WIDE R98, R105, 0x2, R98 ;  /* 0x0000000269627825 */ /* 0x000fe200078e0262 */
[----:B------:R-:W-:-:S02]  /*4640*/  PRMT R136, RZ, 0x7610, R136 ;  /* 0x00007610ff887816 */ /* 0x000fc40000000088 */
[----:B------:R-:W-:Y:S01]  /*4650*/  PRMT R138, RZ, 0x7610, R138 ;  /* 0x00007610ff8a7816 */ /* 0x000fe2000000008a */
[C---:B------:R-:W-:Y:S01]  /*4660*/  IMAD.WIDE R94, R105.reuse, 0x2, R94 ;  /* 0x00000002695e7825 */ /* 0x040fe200078e025e */
[----:B------:R-:W-:Y:S02]  /*4670*/  PRMT R140, RZ, 0x7610, R140 ;  /* 0x00007610ff8c7816 */ /* 0x000fe4000000008c */
[----:B------:R-:W-:Y:S01]  /*4680*/  PRMT R142, RZ, 0x7610, R142 ;  /* 0x00007610ff8e7816 */ /* 0x000fe2000000008e */
[C---:B------:R-:W-:Y:S01]  /*4690*/  IMAD.WIDE R90, R105.reuse, 0x2, R90 ;  /* 0x00000002695a7825 */ /* 0x040fe200078e025a */
[----:B------:R-:W-:Y:S02]  /*46a0*/  PRMT R144, RZ, 0x7610, R144 ;  /* 0x00007610ff907816 */ /* 0x000fe40000000090 */
[----:B------:R-:W-:Y:S01]  /*46b0*/  PRMT R148, RZ, 0x7610, R148 ;  /* 0x00007610ff947816 */ /* 0x000fe20000000094 */
[----:B------:R-:W-:Y:S01]  /*46c0*/  IMAD.WIDE R86, R105, 0x2, R86 ;  /* 0x0000000269567825 */ /* 0x000fe200078e0256 */
[----:B------:R-:W-:-:S02]  /*46d0*/  PRMT R152, RZ, 0x7610, R152 ;  /* 0x00007610ff987816 */ /* 0x000fc40000000098 */
[----:B------:R-:W-:Y:S01]  /*46e0*/  PRMT R149, RZ, 0x7610, R149 ;  /* 0x00007610ff957816 */ /* 0x000fe20000000095 */
[C---:B------:R-:W-:Y:S01]  /*46f0*/  IMAD.WIDE R82, R105.reuse, 0x2, R82 ;  /* 0x0000000269527825 */ /* 0x040fe200078e0252 */
[----:B------:R-:W-:Y:S02]  /*4700*/  PRMT R151, RZ, 0x7610, R151 ;  /* 0x00007610ff977816 */ /* 0x000fe40000000097 */
[----:B------:R-:W-:Y:S01]  /*4710*/  PRMT R153, RZ, 0x7610, R153 ;  /* 0x00007610ff997816 */ /* 0x000fe20000000099 */
[C---:B------:R-:W-:Y:S01]  /*4720*/  IMAD.WIDE R78, R105.reuse, 0x2, R78 ;  /* 0x00000002694e7825 */ /* 0x040fe200078e024e */
[----:B------:R-:W-:Y:S01]  /*4730*/  PRMT R155, RZ, 0x7610, R155 ;  /* 0x00007610ff9b7816 */ /* 0x000fe2000000009b */
[----:B------:R-:W4:Y:S01]  /*4740*/  @!P3 LDG.E.U16 R140, desc[UR26][R82.64] ;  /* 0x0000001a528cb981 */ /* 0x000f22000c1e1500 */
        /* <DEDUP_REMOVED lines=15> */
[----:B------:R-:W4:Y:S02]  /*4840*/  @!P3 LDG.E.U16 R144, desc[UR26][R90.64] ;  /* 0x0000001a5a90b981 */ /* 0x000f24000c1e1500 */
[----:B------:R-:W-:-:S02]  /*4850*/  IMAD.WIDE R56, R105, 0x2, R56 ;  /* 0x0000000269387825 */ /* 0x000fc400078e0238 */
[----:B------:R-:W4:Y:S02]  /*4860*/  @!P3 LDG.E.U16 R148, desc[UR26][R94.64] ;  /* 0x0000001a5e94b981 */ /* 0x000f24000c1e1500 */
[C---:B------:R-:W-:Y:S02]  /*4870*/  IMAD.WIDE R52, R105.reuse, 0x2, R52 ;  /* 0x0000000269347825 */ /* 0x040fe400078e0234 */
[----:B------:R-:W4:Y:S02]  /*4880*/  @!P3 LDG.E.U16 R152, desc[UR26][R98.64] ;  /* 0x0000001a6298b981 */ /* 0x000f24000c1e1500 */
[----:B------:R-:W-:-:S04]  /*4890*/  IMAD.WIDE R48, R105, 0x2, R48 ;  /* 0x0000000269307825 */ /* 0x000fc800078e0230 */
[----:B------:R-:W-:-:S04]  /*48a0*/  IMAD.WIDE R44, R105, 0x2, R44 ;  /* 0x00000002692c7825 */ /* 0x000fc800078e022c */
[----:B------:R-:W-:-:S04]  /*48b0*/  IMAD.WIDE R40, R105, 0x2, R40 ;  /* 0x0000000269287825 */ /* 0x000fc800078e0228 */
[----:B------:R-:W-:-:S04]  /*48c0*/  IMAD.WIDE R36, R105, 0x2, R36 ;  /* 0x0000000269247825 */ /* 0x000fc800078e0224 */
[----:B------:R-:W-:-:S04]  /*48d0*/  IMAD.WIDE R96, R105, 0x2, R96 ;  /* 0x0000000269607825 */ /* 0x000fc800078e0260 */
[C---:B------:R-:W-:Y:S01]  /*48e0*/  IMAD.WIDE R92, R105.reuse, 0x2, R92 ;  /* 0x00000002695c7825 */ /* 0x040fe200078e025c */
[----:B------:R-:W4:Y:S03]  /*48f0*/  @!P3 LDG.E.U16 R150, desc[UR26][R96.64] ;  /* 0x0000001a6096b981 */ /* 0x000f26000c1e1500 */
        /* <DEDUP_REMOVED lines=20> */
[----:B------:R-:W-:-:S04]  /*4a40*/  IMAD.WIDE R46, R105, 0x2, R46 ;  /* 0x00000002692e7825 */ /* 0x000fc800078e022e */
[----:B------:R-:W-:-:S04]  /*4a50*/  IMAD.WIDE R42, R105, 0x2, R42 ;  /* 0x00000002692a7825 */ /* 0x000fc800078e022a */
[----:B------:R-:W-:-:S04]  /*4a60*/  IMAD.WIDE R38, R105, 0x2, R38 ;  /* 0x0000000269267825 */ /* 0x000fc800078e0226 */
[----:B------:R-:W-:-:S05]  /*4a70*/  IMAD.WIDE R100, R105, 0x2, R100 ;  /* 0x0000000269647825 */ /* 0x000fca00078e0264 */
[----:B------:R-:W4:Y:S04]  /*4a80*/  @!P3 LDG.E.U16 R154, desc[UR26][R100.64] ;  /* 0x0000001a649ab981 */ /* 0x000f28000c1e1500 */
[----:B--2---:R0:W-:Y:S02]  /*4a90*/  STS.U16 [R107+UR13+0x5000], R118 ;  /* 0x005000766b007988 */ /* 0x0041e4000800040d */
[----:B0-----:R-:W-:-:S06]  /*4aa0*/  PRMT R118, RZ, 0x7610, R118 ;  /* 0x00007610ff767816 */ /* 0x001fcc0000000076 */
[----:B------:R-:W2:Y:S04]  /*4ab0*/  @!P3 LDG.E.U16 R118, desc[UR26][R36.64] ;  /* 0x0000001a2476b981 */ /* 0x000ea8000c1e1500 */
[----:B-----5:R0:W-:Y:S02]  /*4ac0*/  STS.U16 [R107+UR13+0x5400], R124 ;  /* 0x0054007c6b007988 */ /* 0x0201e4000800040d */
[----:B0-----:R-:W-:-:S06]  /*4ad0*/  PRMT R124, RZ, 0x7610, R124 ;  /* 0x00007610ff7c7816 */ /* 0x001fcc000000007c */
[----:B------:R-:W5:Y:S04]  /*4ae0*/  @!P3 LDG.E.U16 R124, desc[UR26][R48.64] ;  /* 0x0000001a307cb981 */ /* 0x000f68000c1e1500 */
[----:B---3--:R0:W-:Y:S04]  /*4af0*/  STS.U16 [R107+UR13+0x5800], R128 ;  /* 0x005800806b007988 */ /* 0x0081e8000800040d */
[----:B----4-:R1:W-:Y:S04]  /*4b00*/  STS.U16 [R107+UR13+0x5c00], R132 ;  /* 0x005c00846b007988 */ /* 0x0103e8000800040d */
[----:B------:R3:W-:Y:S01]  /*4b10*/  STS.U16 [R106+UR13+0x5100], R141 ;  /* 0x0051008d6a007988 */ /* 0x0007e2000800040d */
[----:B0-----:R-:W-:-:S03]  /*4b20*/  PRMT R128, RZ, 0x7610, R128 ;  /* 0x00007610ff807816 */ /* 0x001fc60000000080 */
[----:B------:R0:W-:Y:S04]  /*4b30*/  STS.U16 [R106+UR13+0x5500], R143 ;  /* 0x0055008f6a007988 */ /* 0x0001e8000800040d */
[----:B------:R4:W-:Y:S01]  /*4b40*/  STS.U16 [R106+UR13+0x5900], R145 ;  /* 0x005900916a007988 */ /* 0x0009e2000800040d */
[----:B-1----:R-:W-:-:S03]  /*4b50*/  PRMT R132, RZ, 0x7610, R132 ;  /* 0x00007610ff847816 */ /* 0x002fc60000000084 */
[----:B------:R1:W-:Y:S01]  /*4b60*/  STS.U16 [R106+UR13+0x5d00], R147 ;  /* 0x005d00936a007988 */ /* 0x0003e2000800040d */
[----:B---3--:R-:W-:-:S03]  /*4b70*/  PRMT R141, RZ, 0x7610, R141 ;  /* 0x00007610ff8d7816 */ /* 0x008fc6000000008d */
[----:B------:R3:W-:Y:S01]  /*4b80*/  STS.U16 [R69+UR13+0x5200], R120 ;  /* 0x0052007845007988 */ /* 0x0007e2000800040d */
[----:B0-----:R-:W-:-:S03]  /*4b90*/  PRMT R143, RZ, 0x7610, R143 ;  /* 0x00007610ff8f7816 */ /* 0x001fc6000000008f */
[----:B------:R0:W-:Y:S01]  /*4ba0*/  STS.U16 [R69+UR13+0x5600], R126 ;  /* 0x0056007e45007988 */ /* 0x0001e2000800040d */
[----:B----4-:R-:W-:-:S03]  /*4bb0*/  PRMT R145, RZ, 0x7610, R145 ;  /* 0x00007610ff917816 */ /* 0x010fc60000000091 */
[----:B------:R4:W-:Y:S01]  /*4bc0*/  STS.U16 [R69+UR13+0x5a00], R130 ;  /* 0x005a008245007988 */ /* 0x0009e2000800040d */
[----:B-1----:R-:W-:-:S03]  /*4bd0*/  PRMT R147, RZ, 0x7610, R147 ;  /* 0x00007610ff937816 */ /* 0x002fc60000000093 */
[----:B------:R1:W-:Y:S01]  /*4be0*/  STS.U16 [R69+UR13+0x5e00], R134 ;  /* 0x005e008645007988 */ /* 0x0003e2000800040d */
[----:B---3--:R-:W-:Y:S02]  /*4bf0*/  PRMT R120, RZ, 0x7610, R120 ;  /* 0x00007610ff787816 */ /* 0x008fe40000000078 */
[----:B0-----:R-:W-:Y:S01]  /*4c00*/  PRMT R126, RZ, 0x7610, R126 ;  /* 0x00007610ff7e7816 */ /* 0x001fe2000000007e */
[----:B------:R0:W-:Y:S01]  /*4c10*/  STS.U16 [R29+UR13+0x5300], R122 ;  /* 0x0053007a1d007988 */ /* 0x0001e2000800040d */
[----:B----4-:R-:W-:-:S03]  /*4c20*/  PRMT R130, RZ, 0x7610, R130 ;  /* 0x00007610ff827816 */ /* 0x010fc60000000082 */
[----:B------:R-:W3:Y:S01]  /*4c30*/  @!P3 LDG.E.U16 R120, desc[UR26][R40.64] ;  /* 0x0000001a2878b981 */ /* 0x000ee2000c1e1500 */
[----:B-1----:R-:W-:-:S03]  /*4c40*/  PRMT R134, RZ, 0x7610, R134 ;  /* 0x00007610ff867816 */ /* 0x002fc60000000086 */
[----:B------:R-:W4:Y:S01]  /*4c50*/  @!P3 LDG.E.U16 R126, desc[UR26][R52.64] ;  /* 0x0000001a347eb981 */ /* 0x000f22000c1e1500 */
[----:B0-----:R-:W-:-:S03]  /*4c60*/  PRMT R122, RZ, 0x7610, R122 ;  /* 0x00007610ff7a7816 */ /* 0x001fc6000000007a */
[----:B------:R-:W4:Y:S04]  /*4c70*/  @!P3 LDG.E.U16 R128, desc[UR26][R56.64] ;  /* 0x0000001a3880b981 */ /* 0x000f28000c1e1500 */
        /* <DEDUP_REMOVED lines=18> */
[----:B------:R-:W-:-:S04]  /*4da0*/  ULEA UR15, UR5, UR13, 0x3 ;  /* 0x0000000d050f7291 */ /* 0x000fc8000f8e18ff */
[----:B------:R-:W-:Y:S01]  /*4db0*/  UIADD3 UR15, UPT, UPT, UR15, 0x6000, URZ ;  /* 0x000060000f0f7890 */ /* 0x000fe2000fffe0ff */
[----:B--2---:R0:W-:Y:S04]  /*4dc0*/  STS.U16 [R107+UR13+0x2000], R118 ;  /* 0x002000766b007988 */ /* 0x0041e8000800040d */
[----:B-----5:R0:W-:Y:S04]  /*4dd0*/  STS.U16 [R107+UR13+0x2600], R124 ;  /* 0x0026007c6b007988 */ /* 0x0201e8000800040d */
[----:B---3--:R0:W-:Y:S04]  /*4de0*/  STS.U16 [R107+UR13+0x2200], R120 ;  /* 0x002200786b007988 */ /* 0x0081e8000800040d */
[----:B----4-:R0:W-:Y:S04]  /*4df0*/  STS.U16 [R107+UR13+0x2800], R126 ;  /* 0x0028007e6b007988 */ /* 0x0101e8000800040d */
        /* <DEDUP_REMOVED lines=22> */
[----:B-1----:R-:W1:Y:S02]  /*4f60*/  FENCE.VIEW.ASYNC.S ;  /* 0x00000000000073c6 */ /* 0x002e640000000000 */
[----:B-1----:R-:W-:Y:S06]  /*4f70*/  BAR.SYNC.DEFER_BLOCKING 0x0 ;  /* 0x0000000000007b1d */ /* 0x002fec0000010000 */
[----:B------:R-:W-:Y:S05]  /*4f80*/  @P0 BRA `(.L_x_9) ;  /* 0x00000000003c0947 */ /* 0x000fea0003800000 */
[----:B------:R-:W-:Y:S01]  /*4f90*/  UMOV UR20, UR8 ;  /* 0x0000000800147c82 */ /* 0x000fe20008000000 */
[----:B------:R-:W-:Y:S01]  /*4fa0*/  UMOV UR21, 0x40004040 ;  /* 0x4000404000157882 */ /* 0x000fe20000000000 */
[----:B------:R-:W-:Y:S01]  /*4fb0*/  UMOV UR22, UR10 ;  /* 0x0000000a00167c82 */ /* 0x000fe20008000000 */
[----:B------:R-:W-:Y:S01]  /*4fc0*/  UMOV UR23, 0x80004020 ;  /* 0x8000402000177882 */ /* 0x000fe20000000000 */
[----:B------:R-:W-:Y:S01]  /*4fd0*/  UMOV UR24, 0x0 ;  /* 0x0000000000187882 */ /* 0x000fe20000000000 */
[----:B------:R-:W-:Y:S01]  /*4fe0*/  UMOV UR25, 0x4208010 ;  /* 0x0420801000197882 */ /* 0x000fe20000000000 */
[----:B------:R-:W-:Y:S01]  /*4ff0*/  UMOV UR6, UR15 ;  /* 0x0000000f00067c82 */ /* 0x000fe20008000000 */
[----:B------:R-:W-:Y:S01]  /*5000*/  UMOV UR7, URZ ;  /* 0x000000ff00077c82 */ /* 0x000fe20008000000 */
[----:B------:R-:W-:Y:S01]  /*5010*/  UMOV UR28, 0x0 ;  /* 0x00000000001c7882 */ /* 0x000fe20000000000 */
[----:B------:R-:W-:Y:S01]  /*5020*/  UMOV UR29, 0x4208010 ;  /* 0x04208010001d7882 */ /* 0x000fe20000000000 */
[----:B------:R1:W-:Y:S01]  /*5030*/  UTCHMMA gdesc[UR20], gdesc[UR22], tmem[UR12], tmem[UR24], idesc[UR25], UPT ;  /* 0x00ff1816140075ea */ /* 0x0003e2000b80000c */
[----:B------:R-:W-:Y:S01]  /*5040*/  UMOV UR6, UR6 ;  /* 0x0000000600067c82 */ /* 0x000fe20008000000 */
[----:B------:R1:W-:Y:S01]  /*5050*/  UTCHMMA gdesc[UR16], gdesc[UR18], tmem[UR12], tmem[UR28], idesc[UR29], UPT ;  /* 0x00ff1c12100075ea */ /* 0x0003e2000b80000c */
[----:B------:R1:W-:Y:S01]  /*5060*/  UTCBAR [UR6], URZ ;  /* 0x000000ff060073e9 */ /* 0x0003e200080000ff */
[----:B------:R-:W-:-:S02]  /*5070*/  NOP ;  /* 0x0000000000007918 */ /* 0x000fc40000000000 */
.L_x_9:
[----:B------:R-:W-:Y:S01]  /*5080*/  UIADD3 UR5, UPT, UPT, UR5, 0x1, URZ ;  /* 0x0000000105057890 */ /* 0x000fe2000fffe0ff */
[----:B------:R-:W-:Y:S02]  /*5090*/  VIADD R104, R104, 0xffffffff ;  /* 0xffffffff68687836 */ /* 0x000fe40000000000 */
[----:B------:R-:W-:Y:S01]  /*50a0*/  VIADD R28, R28, 0xffffffe0 ;  /* 0xffffffe01c1c7836 */ /* 0x000fe20000000000 */
[----:B------:R-:W-:Y:S02]  /*50b0*/  UISETP.GT.AND UP0, UPT, UR5, 0x1, UPT ;  /* 0x000000010500788c */ /* 0x000fe4000bf04270 */
[----:B------:R-:W-:Y:S02]  /*50c0*/  ISETP.NE.U32.AND P3, PT, R104, RZ, PT ;  /* 0x000000ff6800720c */ /* 0x000fe40003f65070 */
[----:B-1----:R-:W-:Y:S02]  /*50d0*/  USEL UR6, URZ, 0x1, !UP0 ;  /* 0x00000001ff067887 */ /* 0x002fe4000c000000 */
[----:B------:R-:W-:-:S02]  /*50e0*/  USEL UR5, UR5, URZ, !UP0 ;  /* 0x000000ff05057287 */ /* 0x000fc4000c000000 */
[----:B------:R-:W-:-:S03]  /*50f0*/  ULOP3.LUT UR7, UR4, UR6, URZ, 0x3c, !UPT ;  /* 0x0000000604077292 */ /* 0x000fc6000f8e3cff */
[----:B------:R-:W-:-:S04]  /*5100*/  UMOV UR6, UR4 ;  /* 0x0000000400067c82 */ /* 0x000fc80008000000 */
[----:B------:R-:W-:Y:S01]  /*5110*/  UMOV UR4, UR7 ;  /* 0x0000000700047c82 */ /* 0x000fe20008000000 */
[----:B------:R-:W-:Y:S05]  /*5120*/  @P3 BRA `(.L_x_10) ;  /* 0xfffffff000283947 */ /* 0x000fea000383ffff */
.L_x_7:
[----:B------:R-:W-:-:S13]  /*5130*/  ISETP.GE.AND P0, PT, R108, 0x20, PT ;  /* 0x000000206c00780c */ /* 0x000fda0003f06270 */
[----:B------:R-:W-:Y:S05]  /*5140*/  @!P0 BRA `(.L_x_11) ;  /* 0x0000000000108947 */ /* 0x000fea0003800000 */
[----:B------:R-:W-:-:S06]  /*5150*/  USHF.L.U32 UR6, UR6, 0x1f, URZ ;  /* 0x0000001f06067899 */ /* 0x000fcc00080006ff */
[----:B------:R-:W-:-:S04]  /*5160*/  IMAD.U32 R4, RZ, RZ, UR6 ;  /* 0x00000006ff047e24 */ /* 0x000fc8000f8e00ff */
[----:B------:R-:W1:Y:S02]  /*5170*/  SYNCS.PHASECHK.TRANS64.TRYWAIT P0, [UR15], R4 ;  /* 0x00000004ff0075a7 */ /* 0x000e64000800110f */
[----:B-1----:R-:W-:Y:S05]  /*5180*/  @!P0 BRA `(.L_x_12) ;  /* 0x0000002000708947 */ /* 0x002fea0003800000 */
.L_x_11:
[----:B------:R-:W-:Y:S01]  /*5190*/  BAR.SYNC.DEFER_BLOCKING 0x0 ;  /* 0x0000000000007b1d */ /* 0x000fe20000010000 */
[C---:B------:R-:W-:Y:S01]  /*51a0*/  IMAD.SHL.U32 R70, R68.reuse, 0x80, RZ ;  /* 0x0000008044467824 */ /* 0x040fe200078e00ff */
[C---:B------:R-:W-:Y:S01]  /*51b0*/  LOP3.LUT R73, R68.reuse, 0x60, RZ, 0xc0, !PT ;  /* 0x0000006044497812 */ /* 0x040fe200078ec0ff */
[----:B------:R-:W-:Y:S01]  /*51c0*/  IMAD.SHL.U32 R69, R68, 0x10, RZ ;  /* 0x0000001044457824 */ /* 0x000fe200078e00ff */
[----:B------:R-:W-:Y:S02]  /*51d0*/  LOP3.LUT R68, R0, R3, RZ, 0xfc, !PT ;  /* 0x0000000300447212 */ /* 0x000fe400078efcff */
[----:B------:R-:W-:Y:S01]  /*51e0*/  LOP3.LUT R71, R70, 0x800, RZ, 0xc0, !PT ;  /* 0x0000080046477812 */ /* 0x000fe200078ec0ff */
[----:B0-----:R-:W0:Y:S01]  /*51f0*/  LDCU UR4, c[0x0][0x3b4] ;  /* 0x00007680ff0477ac */ /* 0x001e220008000800 */
[----:B------:R-:W-:Y:S02]  /*5200*/  LOP3.LUT R70, R69, 0xf0, RZ, 0xc0, !PT ;  /* 0x000000f045467812 */ /* 0x000fe400078ec0ff */
[----:B------:R-:W-:Y:S01]  /*5210*/  LOP3.LUT R76, R0, 0x1e, R3, 0xfe, !PT ;  /* 0x0000001e004c7812 */ /* 0x000fe200078efe03 */
[----:B------:R-:W1:Y:S01]  /*5220*/  LDCU.128 UR8, c[0x0][0x390] ;  /* 0x00007200ff0877ac */ /* 0x000e620008000c00 */
[----:B------:R-:W-:-:S02]  /*5230*/  IADD3 R70, PT, PT, R70, UR13, R71 ;  /* 0x0000000d46467c10 */ /* 0x000fc4000fffe047 */
[C-C-:B------:R-:W-:Y:S02]  /*5240*/  LOP3.LUT R78, R0.reuse, 0x1c, R3.reuse, 0xfe, !PT ;  /* 0x0000001c004e7812 */ /* 0x140fe400078efe03 */
[C-C-:B------:R-:W-:Y:S01]  /*5250*/  LOP3.LUT R82, R0.reuse, 0x1a, R3.reuse, 0xfe, !PT ;  /* 0x0000001a00527812 */ /* 0x140fe200078efe03 */
[----:B------:R-:W-:Y:S01]  /*5260*/  IMAD R71, R73, 0x8, R70 ;  /* 0x0000000849477824 */ /* 0x000fe200078e0246 */
[C-C-:B------:R-:W-:Y:S02]  /*5270*/  LOP3.LUT R88, R0.reuse, 0x18, R3.reuse, 0xfe, !PT ;  /* 0x0000001800587812 */ /* 0x140fe400078efe03 */
[C-C-:B------:R-:W-:Y:S02]  /*5280*/  LOP3.LUT R92, R0.reuse, 0x16, R3.reuse, 0xfe, !PT ;  /* 0x00000016005c7812 */ /* 0x140fe400078efe03 */
[C-C-:B------:R-:W-:Y:S01]  /*5290*/  LOP3.LUT R94, R0.reuse, 0x14, R3.reuse, 0xfe, !PT ;  /* 0x00000014005e7812 */ /* 0x140fe200078efe03 */
[----:B------:R-:W2:Y:S02]  /*52a0*/  @!P2 SYNCS.CCTL.IV [UR13+0x6000] ;  /* 0x00600000ff00a9b1 */ /* 0x000ea4000800000d */
[----:B--2---:R-:W-:Y:S01]  /*52b0*/  BAR.SYNC.DEFER_BLOCKING 0x0 ;  /* 0x0000000000007b1d */ /* 0x004fe20000010000 */
[----:B------:R-:W-:-:S02]  /*52c0*/  LOP3.LUT R74, R0, 0x12, R3, 0xfe, !PT ;  /* 0x00000012004a7812 */ /* 0x000fc400078efe03 */
[C-C-:B------:R-:W-:Y:S02]  /*52d0*/  LOP3.LUT R90, R0.reuse, 0x10, R3.reuse, 0xfe, !PT ;  /* 0x00000010005a7812 */ /* 0x140fe400078efe03 */
[C-C-:B------:R-:W-:Y:S02]  /*52e0*/  LOP3.LUT R86, R0.reuse, 0xe, R3.reuse, 0xfe, !PT ;  /* 0x0000000e00567812 */ /* 0x140fe400078efe03 */
[C-C-:B------:R-:W-:Y:S01]  /*52f0*/  LOP3.LUT R80, R0.reuse, 0xc, R3.reuse, 0xfe, !PT ;  /* 0x0000000c00507812 */ /* 0x140fe200078efe03 */
[----:B------:R-:W-:Y:S01]  /*5300*/  LDTM.16dp32bit_t0_t15.x64 R4, tmem[UR14] ;  /* 0x0000000e000479ee */ /* 0x000fe20008b00000 */
[----:B------:R-:W2:Y:S01]  /*5310*/  LDTM.16dp32bit_t16_t31.x64 R4, tmem[UR14+0x40] ;  /* 0x0000400e000479ee */ /* 0x000ea20008b20000 */
[C-C-:B------:R-:W-:Y:S02]  /*5320*/  LOP3.LUT R72, R0.reuse, 0xa, R3.reuse, 0xfe, !PT ;  /* 0x0000000a00487812 */ /* 0x140fe400078efe03 */
[C-C-:B------:R-:W-:Y:S02]  /*5330*/  LOP3.LUT R70, R0.reuse, 0x8, R3.reuse, 0xfe, !PT ;  /* 0x0000000800467812 */ /* 0x140fe400078efe03 */
[----:B------:R-:W-:-:S02]  /*5340*/  LOP3.LUT R84, R0, 0x6, R3, 0xfe, !PT ;  /* 0x0000000600547812 */ /* 0x000fc400078efe03 */
[C-C-:B------:R-:W-:Y:S02]  /*5350*/  LOP3.LUT R104, R0.reuse, 0x4, R3.reuse, 0xfe, !PT ;  /* 0x0000000400687812 */ /* 0x140fe400078efe03 */
[----:B------:R-:W-:Y:S02]  /*5360*/  LOP3.LUT R106, R0, 0x2, R3, 0xfe, !PT ;  /* 0x00000002006a7812 */ /* 0x000fe400078efe03 */
[----:B------:R-:W-:Y:S01]  /*5370*/  LOP3.LUT R0, R69, 0x7f0, RZ, 0xc0, !PT ;  /* 0x000007f045007812 */ /* 0x000fe200078ec0ff */
[----:B------:R-:W3:Y:S01]  /*5380*/  LDC R3, c[0x0][0x3b8] ;  /* 0x0000ee00ff037b82 */ /* 0x000ee20000000800 */
[----:B-1----:R-:W-:-:S04]  /*5390*/  ISETP.GE.AND P0, PT, R2, UR10, PT ;  /* 0x0000000a02007c0c */ /* 0x002fc8000bf06270 */
[----:B------:R-:W-:Y:S02]  /*53a0*/  ISETP.LT.AND P4, PT, R106, UR11, !P0 ;  /* 0x0000000b6a007c0c */ /* 0x000fe4000c781270 */
[----:B------:R-:W-:Y:S01]  /*53b0*/  ISETP.LT.AND P5, PT, R104, UR11, !P0 ;  /* 0x0000000b68007c0c */ /* 0x000fe2000c7a1270 */
[----:B------:R-:W1:Y:S01]  /*53c0*/  @!P2 SYNCS.CCTL.IV [UR13+0x6008] ;  /* 0x00600800ff00a9b1 */ /* 0x000e62000800000d */
[----:B------:R-:W-:Y:S01]  /*53d0*/  NOP ;  /* 0x0000000000007918 */ /* 0x000fe20000000000 */
[----:B------:R-:W-:Y:S02]  /*53e0*/  ISETP.LT.AND P2, PT, R68, UR11, !P0 ;  /* 0x0000000b44007c0c */ /* 0x000fe4000c741270 */
[----:B--2---:R-:W-:Y:S02]  /*53f0*/  F2FP.F16.F32.PACK_AB R4, R6, R4 ;  /* 0x000000040604723e */ /* 0x004fe400000000ff */
[----:B------:R-:W-:Y:S02]  /*5400*/  F2FP.F16.F32.PACK_AB R100, R7, R5 ;  /* 0x000000050764723e */ /* 0x000fe400000000ff */
[----:B------:R-:W-:-:S02]  /*5410*/  F2FP.F16.F32.PACK_AB R5, R10, R8 ;  /* 0x000000080a05723e */ /* 0x000fc400000000ff */
[----:B------:R-:W-:Y:S02]  /*5420*/  F2FP.F16.F32.PACK_AB R101, R11, R9 ;  /* 0x000000090b65723e */ /* 0x000fe400000000ff */
[----:B------:R-:W-:Y:S02]  /*5430*/  F2FP.F16.F32.PACK_AB R6, R14, R12 ;  /* 0x0000000c0e06723e */ /* 0x000fe400000000ff */
[----:B------:R-:W-:Y:S02]  /*5440*/  F2FP.F16.F32.PACK_AB R102, R15, R13 ;  /* 0x0000000d0f66723e */ /* 0x000fe400000000ff */
[----:B------:R-:W-:Y:S02]  /*5450*/  F2FP.F16.F32.PACK_AB R7, R18, R16 ;  /* 0x000000101207723e */ /* 0x000fe400000000ff */
[----:B------:R-:W-:Y:S02]  /*5460*/  F2FP.F16.F32.PACK_AB R103, R19, R17 ;  /* 0x000000111367723e */ /* 0x000fe400000000ff */
[----:B------:R-:W-:Y:S01]  /*5470*/  F2FP.F16.F32.PACK_AB R16, R22, R20 ;  /* 0x000000141610723e */ /* 0x000fe200000000ff */
[----:B-1----:R-:W-:Y:S01]  /*5480*/  STS.128 [R71], R4 ;  /* 0x0000000447007388 */ /* 0x002fe20000000c00 */
[----:B------:R-:W-:-:S02]  /*5490*/  F2FP.F16.F32.PACK_AB R96, R23, R21 ;  /* 0x000000151760723e */ /* 0x000fc400000000ff */
[----:B------:R-:W-:Y:S01]  /*54a0*/  F2FP.F16.F32.PACK_AB R17, R26, R24 ;  /* 0x000000181a11723e */ /* 0x000fe200000000ff */
[----:B------:R-:W-:Y:S01]  /*54b0*/  STS.128 [R71+0x400], R100 ;  /* 0x0004006447007388 */ /* 0x000fe20000000c00 */
[----:B------:R-:W-:Y:S02]  /*54c0*/  F2FP.F16.F32.PACK_AB R97, R27, R25 ;  /* 0x000000191b61723e */ /* 0x000fe400000000ff */
[----:B------:R-:W-:Y:S01]  /*54d0*/  F2FP.F16.F32.PACK_AB R18, R30, R28 ;  /* 0x0000001c1e12723e */ /* 0x000fe200000000ff */
[----:B------:R-:W-:Y:S01]  /*54e0*/  BAR.SYNC.DEFER_BLOCKING 0x0 ;  /* 0x0000000000007b1d */ /* 0x000fe20000010000 */
[----:B------:R-:W-:Y:S01]  /*54f0*/  F2FP.F16.F32.PACK_AB R98, R31, R29 ;  /* 0x0000001d1f62723e */ /* 0x000fe200000000ff */
[----:B0-----:R-:W-:Y:S01]  /*5500*/  IMAD R28, R2, UR4, RZ ;  /* 0x00000004021c7c24 */ /* 0x001fe2000f8e02ff */
[----:B------:R-:W-:Y:S01]  /*5510*/  F2FP.F16.F32.PACK_AB R19, R34, R32 ;  /* 0x000000202213723e */ /* 0x000fe200000000ff */
[----:B---3--:R-:W-:Y:S01]  /*5520*/  IMAD R29, R68, R3, RZ ;  /* 0x00000003441d7224 */ /* 0x008fe200078e02ff */
[----:B------:R-:W-:-:S02]  /*5530*/  F2FP.F16.F32.PACK_AB R99, R35, R33 ;  /* 0x000000212363723e */ /* 0x000fc400000000ff */
[----:B------:R-:W-:Y:S02]  /*5540*/  F2FP.F16.F32.PACK_AB R36, R38, R36 ;  /* 0x000000242624723e */ /* 0x000fe400000000ff */
[----:B------:R-:W-:Y:S02]  /*5550*/  F2FP.F16.F32.PACK_AB R32, R39, R37 ;  /* 0x000000252720723e */ /* 0x000fe400000000ff */
[----:B------:R-:W-:Y:S02]  /*5560*/  F2FP.F16.F32.PACK_AB R37, R42, R40 ;  /* 0x000000282a25723e */ /* 0x000fe400000000ff */
[----:B------:R-:W-:Y:S01]  /*5570*/  F2FP.F16.F32.PACK_AB R33, R43, R41 ;  /* 0x000000292b21723e */ /* 0x000fe200000000ff */
[-C--:B------:R-:W-:Y:S01]  /*5580*/  IMAD R41, R80, R3.reuse, RZ ;  /* 0x0000000350297224 */ /* 0x080fe200078e02ff */
[----:B------:R-:W-:Y:S01]  /*5590*/  F2FP.F16.F32.PACK_AB R38, R46, R44 ;  /* 0x0000002c2e26723e */ /* 0x000fe200000000ff */
[----:B------:R-:W-:Y:S01]  /*55a0*/  IMAD R43, R86, R3, RZ ;  /* 0x00000003562b7224 */ /* 0x000fe200078e02ff */
[----:B------:R-:W-:-:S02]  /*55b0*/  F2FP.F16.F32.PACK_AB R34, R47, R45 ;  /* 0x0000002d2f22723e */ /* 0x000fc400000000ff */
[----:B------:R-:W-:Y:S02]  /*55c0*/  F2FP.F16.F32.PACK_AB R39, R50, R48 ;  /* 0x000000303227723e */ /* 0x000fe400000000ff */
[----:B------:R-:W-:Y:S01]  /*55d0*/  F2FP.F16.F32.PACK_AB R35, R51, R49 ;  /* 0x000000313323723e */ /* 0x000fe200000000ff */
[----:B------:R-:W-:Y:S01]  /*55e0*/  IMAD R49, R94, R3, RZ ;  /* 0x000000035e317224 */ /* 0x000fe200078e02ff */
[----:B------:R-:W-:Y:S01]  /*55f0*/  F2FP.F16.F32.PACK_AB R52, R54, R52 ;  /* 0x000000343634723e */ /* 0x000fe200000000ff */
[----:B------:R-:W0:Y:S01]  /*5600*/  LDS.128 R4, [R0+UR13] ;  /* 0x0000000d00047984 */ /* 0x000e220008000c00 */
[----:B------:R-:W-:Y:S01]  /*5610*/  F2FP.F16.F32.PACK_AB R44, R55, R53 ;  /* 0x00000035372c723e */ /* 0x000fe200000000ff */
[----:B------:R-:W-:Y:S01]  /*5620*/  IMAD R51, R92, R3, RZ ;  /* 0x000000035c337224 */ /* 0x000fe200078e02ff */
[----:B------:R-:W-:Y:S01]  /*5630*/  F2FP.F16.F32.PACK_AB R53, R58, R56 ;  /* 0x000000383a35723e */ /* 0x000fe200000000ff */
[----:B------:R-:W-:Y:S01]  /*5640*/  LDS.128 R8, [R0+UR13+0x800] ;  /* 0x0008000d00087984 */ /* 0x000fe20008000c00 */
[----:B------:R-:W-:Y:S01]  /*5650*/  F2FP.F16.F32.PACK_AB R45, R59, R57 ;  /* 0x000000393b2d723e */ /* 0x000fe200000000ff */
[----:B------:R-:W-:Y:S01]  /*5660*/  IMAD R57, R106, R3, RZ ;  /* 0x000000036a397224 */ /* 0x000fe200078e02ff */
[----:B------:R-:W-:Y:S01]  /*5670*/  F2FP.F16.F32.PACK_AB R54, R62, R60 ;  /* 0x0000003c3e36723e */ /* 0x000fe200000000ff */
[----:B------:R-:W-:Y:S01]  /*5680*/  BAR.SYNC.DEFER_BLOCKING 0x0 ;  /* 0x0000000000007b1d */ /* 0x000fe20000010000 */
[----:B------:R-:W-:Y:S01]  /*5690*/  F2FP.F16.F32.PACK_AB R46, R63, R61 ;  /* 0x0000003d3f2e723e */ /* 0x000fe200000000ff */
[----:B------:R-:W-:Y:S01]  /*56a0*/  IMAD R59, R78, R3, RZ ;  /* 0x000000034e3b7224 */ /* 0x000fe200078e02ff */
[----:B------:R-:W-:-:S02]  /*56b0*/  F2FP.F16.F32.PACK_AB R55, R66, R64 ;  /* 0x000000404237723e */ /* 0x000fc400000000ff */
[----:B------:R-:W-:Y:S02]  /*56c0*/  F2FP.F16.F32.PACK_AB R47, R67, R65 ;  /* 0x00000041432f723e */ /* 0x000fe400000000ff */
[----:B------:R-:W-:-:S04]  /*56d0*/  LEA R2, P3, R28, UR8, 0x1 ;  /* 0x000000081c027c11 */ /* 0x000fc8000f8608ff */
[----:B------:R-:W-:Y:S02]  /*56e0*/  LEA.HI.X.SX32 R28, R28, UR9, 0x1, P3 ;  /* 0x000000091c1c7c11 */ /* 0x000fe400098f0eff */
[----:B------:R-:W-:-:S04]  /*56f0*/  LEA R30, P3, R29, R2, 0x1 ;  /* 0x000000021d1e7211 */ /* 0x000fc800078608ff */
[----:B------:R-:W-:Y:S01]  /*5700*/  LEA.HI.X.SX32 R31, R29, R28, 0x1, P3 ;  /* 0x0000001c1d1f7211 */ /* 0x000fe200018f0eff */
[----:B------:R-:W-:Y:S01]  /*5710*/  IMAD R29, R3, 0x20, R29 ;  /* 0x00000020031d7824 */ /* 0x000fe200078e021d */
[----:B------:R-:W-:Y:S04]  /*5720*/  STS.128 [R71], R16 ;  /* 0x0000001047007388 */ /* 0x000fe80000000c00 */
[----:B------:R-:W-:Y:S01]  /*5730*/  STS.128 [R71+0x400], R96 ;  /* 0x0004006047007388 */ /* 0x000fe20000000c00 */
[----:B------:R-:W-:Y:S06]  /*5740*/  BAR.SYNC.DEFER_BLOCKING 0x0 ;  /* 0x0000000000007b1d */ /* 0x000fec0000010000 */
[----:B------:R-:W1:Y:S04]  /*5750*/  LDS.128 R20, [R0+UR13] ;  /* 0x0000000d00147984 */ /* 0x000e680008000c00 */
[----:B------:R-:W-:Y:S01]  /*5760*/  LDS.128 R12, [R0+UR13+0x800] ;  /* 0x0008000d000c7984 */ /* 0x000fe20008000c00 */
[----:B------:R-:W-:Y:S06]  /*5770*/  BAR.SYNC.DEFER_BLOCKING 0x0 ;  /* 0x0000000000007b1d */ /* 0x000fec0000010000 */
[----:B------:R2:W-:Y:S04]  /*5780*/  STS.128 [R71], R36 ;  /* 0x0000002447007388 */ /* 0x0005e80000000c00 */
[----:B------:R3:W-:Y:S01]  /*5790*/  STS.128 [R71+0x400], R32 ;  /* 0x0004002047007388 */ /* 0x0007e20000000c00 */
[----:B------:R-:W-:Y:S01]  /*57a0*/  BAR.SYNC.DEFER_BLOCKING 0x0 ;  /* 0x0000000000007b1d */ /* 0x000fe20000010000 */
[----:B--2---:R-:W-:-:S02]  /*57b0*/  IMAD R37, R70, R3, RZ ;  /* 0x0000000346257224 */ /* 0x004fc400078e02ff */
[-C--:B------:R-:W-:Y:S02]  /*57c0*/  IMAD R39, R72, R3.reuse, RZ ;  /* 0x0000000348277224 */ /* 0x080fe400078e02ff */
[-C--:B---3--:R-:W-:Y:S02]  /*57d0*/  IMAD R33, R104, R3.reuse, RZ ;  /* 0x0000000368217224 */ /* 0x088fe400078e02ff */
[----:B------:R-:W-:-:S03]  /*57e0*/  IMAD R35, R84, R3, RZ ;  /* 0x0000000354237224 */ /* 0x000fc600078e02ff */
[-C--:B------:R-:W-:Y:S02]  /*57f0*/  LEA R32, P3, R33, R2.reuse, 0x1 ;  /* 0x0000000221207211 */ /* 0x080fe400078608ff */
[----:B------:R-:W-:Y:S02]  /*5800*/  LEA R34, P6, R35, R2, 0x1 ;  /* 0x0000000223227211 */ /* 0x000fe400078c08ff */
[----:B------:R-:W-:Y:S02]  /*5810*/  LEA.HI.X.SX32 R33, R33, R28, 0x1, P3 ;  /* 0x0000001c21217211 */ /* 0x000fe400018f0eff */
[----:B------:R-:W-:Y:S01]  /*5820*/  LEA R38, P3, R39, R2, 0x1 ;  /* 0x0000000227267211 */ /* 0x000fe200078608ff */
[----:B------:R-:W2:Y:S01]  /*5830*/  LDS.128 R24, [R0+UR13] ;  /* 0x0000000d00187984 */ /* 0x000ea20008000c00 */
[----:B------:R-:W-:Y:S02]  /*5840*/  LEA.HI.X.SX32 R35, R35, R28, 0x1, P6 ;  /* 0x0000001c23237211 */ /* 0x000fe400030f0eff */
[----:B------:R-:W-:Y:S01]  /*5850*/  LEA R40, P6, R41, R2, 0x1 ;  /* 0x0000000229287211 */ /* 0x000fe200078c08ff */
[----:B------:R-:W-:Y:S01]  /*5860*/  LDS.128 R16, [R0+UR13+0x800] ;  /* 0x0008000d00107984 */ /* 0x000fe20008000c00 */
[----:B------:R-:W-:-:S02]  /*5870*/  LEA.HI.X.SX32 R39, R39, R28, 0x1, P3 ;  /* 0x0000001c27277211 */ /* 0x000fc400018f0eff */
[----:B------:R-:W-:Y:S01]  /*5880*/  LEA.HI.X.SX32 R41, R41, R28, 0x1, P6 ;  /* 0x0000001c29297211 */ /* 0x000fe200030f0eff */
[----:B------:R-:W-:Y:S06]  /*5890*/  BAR.SYNC.DEFER_BLOCKING 0x0 ;  /* 0x0000000000007b1d */ /* 0x000fec0000010000 */
[----:B------:R3:W-:Y:S04]  /*58a0*/  STS.128 [R71], R52 ;  /* 0x0000003447007388 */ /* 0x0007e80000000c00 */
[----:B------:R4:W-:Y:S01]  /*58b0*/  STS.128 [R71+0x400], R44 ;  /* 0x0004002c47007388 */ /* 0x0009e20000000c00 */
[----:B------:R-:W-:Y:S01]  /*58c0*/  BAR.SYNC.DEFER_BLOCKING 0x0 ;  /* 0x0000000000007b1d */ /* 0x000fe20000010000 */
[----:B---3--:R-:W-:-:S02]  /*58d0*/  IMAD R53, R88, R3, RZ ;  /* 0x0000000358357224 */ /* 0x008fc400078e02ff */
[-C--:B------:R-:W-:Y:S02]  /*58e0*/  IMAD R55, R82, R3.reuse, RZ ;  /* 0x0000000352377224 */ /* 0x080fe400078e02ff */
[----:B----4-:R-:W-:-:S05]  /*58f0*/  IMAD R45, R90, R3, RZ ;  /* 0x000000035a2d7224 */ /* 0x010fca00078e02ff */
[----:B------:R-:W-:-:S04]  /*5900*/  LEA R44, P3, R45, R2, 0x1 ;  /* 0x000000022d2c7211 */ /* 0x000fc800078608ff */
[----:B------:R-:W-:Y:S02]  /*5910*/  LEA.HI.X.SX32 R45, R45, R28, 0x1, P3 ;  /* 0x0000001c2d2d7211 */ /* 0x000fe400018f0eff */
[-C--:B------:R-:W-:Y:S01]  /*5920*/  LEA R50, P3, R51, R2.reuse, 0x1 ;  /* 0x0000000233327211 */ /* 0x080fe200078608ff */
[----:B0-----:R0:W-:Y:S01]  /*5930*/  @P2 STG.E.U16 desc[UR26][R30.64], R4 ;  /* 0x000000041e002986 */ /* 0x0011e2000c10151a */
[----:B------:R-:W-:Y:S02]  /*5940*/  LEA R36, P2, R37, R2, 0x1 ;  /* 0x0000000225247211 */ /* 0x000fe400078408ff */
[-C--:B------:R-:W-:Y:S02]  /*5950*/  LEA.HI.X.SX32 R51, R51, R28.reuse, 0x1, P3 ;  /* 0x0000001c33337211 */ /* 0x080fe400018f0eff */
[----:B------:R-:W-:Y:S02]  /*5960*/  LEA.HI.X.SX32 R37, R37, R28, 0x1, P2 ;  /* 0x0000001c25257211 */ /* 0x000fe400010f0eff */
[----:B------:R-:W-:-:S04]  /*5970*/  LEA R42, P2, R43, R2, 0x1 ;  /* 0x000000022b2a7211 */ /* 0x000fc800078408ff */
[----:B------:R-:W-:Y:S01]  /*5980*/  LEA.HI.X.SX32 R43, R43, R28, 0x1, P2 ;  /* 0x0000001c2b2b7211 */ /* 0x000fe200010f0eff */
[----:B0-----:R-:W-:Y:S01]  /*5990*/  IMAD R31, R74, R3, RZ ;  /* 0x000000034a1f7224 */ /* 0x001fe200078e02ff */
[-C--:B------:R-:W-:Y:S02]  /*59a0*/  LEA R48, P2, R49, R2.reuse, 0x1 ;  /* 0x0000000231307211 */ /* 0x080fe400078408ff */
[-C--:B------:R-:W-:Y:S02]  /*59b0*/  LEA R30, P3, R57, R2.reuse, 0x1 ;  /* 0x00000002391e7211 */ /* 0x080fe400078608ff */
[----:B------:R-:W-:Y:S02]  /*59c0*/  LEA R46, P6, R31, R2, 0x1 ;  /* 0x000000021f2e7211 */ /* 0x000fe400078c08ff */
[-C--:B------:R-:W-:Y:S02]  /*59d0*/  LEA.HI.X.SX32 R49, R49, R28.reuse, 0x1, P2 ;  /* 0x0000001c31317211 */ /* 0x080fe400010f0eff */
[----:B------:R-:W-:-:S02]  /*59e0*/  LEA.HI.X.SX32 R47, R31, R28, 0x1, P6 ;  /* 0x0000001c1f2f7211 */ /* 0x000fc400030f0eff */
[-C--:B------:R-:W-:Y:S02]  /*59f0*/  LEA R52, P6, R53, R2.reuse, 0x1 ;  /* 0x0000000235347211 */ /* 0x080fe400078c08ff */
[----:B------:R-:W-:Y:S02]  /*5a00*/  LEA R54, P2, R55, R2, 0x1 ;  /* 0x0000000237367211 */ /* 0x000fe400078408ff */
[----:B------:R-:W-:Y:S02]  /*5a10*/  LEA.HI.X.SX32 R53, R53, R28, 0x1, P6 ;  /* 0x0000001c35357211 */ /* 0x000fe400030f0eff */
[----:B------:R-:W-:Y:S02]  /*5a20*/  LEA R56, P6, R59, R2, 0x1 ;  /* 0x000000023b387211 */ /* 0x000fe400078c08ff */
[-C--:B------:R-:W-:Y:S02]  /*5a30*/  LEA.HI.X.SX32 R55, R55, R28.reuse, 0x1, P2 ;  /* 0x0000001c37377211 */ /* 0x080fe400010f0eff */
[----:B------:R-:W-:-:S02]  /*5a40*/  LEA.HI.X.SX32 R31, R57, R28, 0x1, P3 ;  /* 0x0000001c391f7211 */ /* 0x000fc400018f0eff */
[----:B------:R-:W-:Y:S02]  /*5a50*/  ISETP.LT.AND P2, PT, R84, UR11, !P0 ;  /* 0x0000000b54007c0c */ /* 0x000fe4000c741270 */
[----:B------:R-:W-:Y:S02]  /*5a60*/  LEA.HI.X.SX32 R57, R59, R28, 0x1, P6 ;  /* 0x0000001c3b397211 */ /* 0x000fe400030f0eff */
[----:B------:R-:W-:Y:S02]  /*5a70*/  ISETP.LT.AND P6, PT, R70, UR11, !P0 ;  /* 0x0000000b46007c0c */ /* 0x000fe4000c7c1270 */
[----:B------:R-:W-:Y:S02]  /*5a80*/  PRMT R4, R4, 0x7632, R4 ;  /* 0x0000763204047816 */ /* 0x000fe40000000004 */
[----:B------:R-:W-:-:S03]  /*5a90*/  ISETP.LT.AND P3, PT, R72, UR11, !P0 ;  /* 0x0000000b48007c0c */ /* 0x000fc6000c761270 */
[----:B------:R0:W-:Y:S01]  /*5aa0*/  @P4 STG.E.U16 desc[UR26][R30.64], R4 ;  /* 0x000000041e004986 */ /* 0x0001e2000c10151a */
[----:B------:R-:W-:-:S03]  /*5ab0*/  ISETP.LT.AND P4, PT, R80, UR11, !P0 ;  /* 0x0000000b50007c0c */ /* 0x000fc6000c781270 */
[----:B------:R3:W-:Y:S01]  /*5ac0*/  @P5 STG.E.U16 desc[UR26][R32.64], R5 ;  /* 0x0000000520005986 */ /* 0x0007e2000c10151a */
[----:B------:R-:W-:Y:S02]  /*5ad0*/  ISETP.LT.AND P5, PT, R86, UR11, !P0 ;  /* 0x0000000b56007c0c */ /* 0x000fe4000c7a1270 */
[----:B0-----:R-:W-:Y:S02]  /*5ae0*/  PRMT R31, R5, 0x7632, R31 ;  /* 0x00007632051f7816 */ /* 0x001fe4000000001f */
[----:B------:R-:W-:Y:S02]  /*5af0*/  PRMT R30, R7, 0x7632, R30 ;  /* 0x00007632071e7816 */ /* 0x000fe4000000001e */
[----:B---3--:R-:W-:Y:S01]  /*5b00*/  PRMT R33, R6, 0x7632, R33 ;  /* 0x0000763206217816 */ /* 0x008fe20000000021 */
[----:B------:R0:W-:Y:S01]  /*5b10*/  @P2 STG.E.U16 desc[UR26][R34.64], R31 ;  /* 0x0000001f22002986 */ /* 0x0001e2000c10151a */
[----:B------:R-:W-:Y:S02]  /*5b20*/  ISETP.LT.AND P2, PT, R90, UR11, !P0 ;  /* 0x0000000b5a007c0c */ /* 0x000fe4000c741270 */
[----:B-1----:R-:W-:Y:S01]  /*5b30*/  PRMT R5, R20, 0x7632, R5 ;  /* 0x0000763214057816 */ /* 0x002fe20000000005 */
[----:B------:R1:W-:Y:S01]  /*5b40*/  @P6 STG.E.U16 desc[UR26][R36.64], R6 ;  /* 0x0000000624006986 */ /* 0x0003e2000c10151a */
[----:B------:R-:W-:-:S02]  /*5b50*/  ISETP.LT.AND P6, PT, R74, UR11, !P0 ;  /* 0x0000000b4a007c0c */ /* 0x000fc4000c7c1270 */
[----:B------:R-:W-:Y:S01]  /*5b60*/  LOP3.LUT R4, R68, 0x7c, RZ, 0xfc, !PT ;  /* 0x0000007c44047812 */ /* 0x000fe200078efcff */
[----:B------:R-:W-:Y:S01]  /*5b70*/  @P3 STG.E.U16 desc[UR26][R38.64], R33 ;  /* 0x0000002126003986 */ /* 0x000fe2000c10151a */
[----:B------:R-:W-:-:S03]  /*5b80*/  ISETP.LT.AND P3, PT, R94, UR11, !P0 ;  /* 0x0000000b5e007c0c */ /* 0x000fc6000c761270 */
[----:B------:R3:W-:Y:S01]  /*5b90*/  @P4 STG.E.U16 desc[UR26][R40.64], R7 ;  /* 0x0000000728004986 */ /* 0x0007e2000c10151a */
[----:B------:R-:W-:Y:S02]  /*5ba0*/  ISETP.LT.AND P4, PT, R92, UR11, !P0 ;  /* 0x0000000b5c007c0c */ /* 0x000fe4000c781270 */
[----:B0-----:R-:W-:Y:S01]  /*5bb0*/  PRMT R31, R21, 0x7632, R31 ;  /* 0x00007632151f7816 */ /* 0x001fe2000000001f */
[----:B------:R0:W-:Y:S01]  /*5bc0*/  @P5 STG.E.U16 desc[UR26][R42.64], R30 ;  /* 0x0000001e2a005986 */ /* 0x0001e2000c10151a */
[----:B------:R-:W-:Y:S02]  /*5bd0*/  ISETP.LT.AND P5, PT, R88, UR11, !P0 ;  /* 0x0000000b58007c0c */ /* 0x000fe4000c7a1270 */
[----:B-1----:R-:W-:Y:S01]  /*5be0*/  LOP3.LUT R6, R68, 0x22, RZ, 0xfc, !PT ;  /* 0x0000002244067812 */ /* 0x002fe200078efcff */
[----:B------:R1:W-:Y:S01]  /*5bf0*/  @P2 STG.E.U16 desc[UR26][R44.64], R20 ;  /* 0x000000142c002986 */ /* 0x0003e2000c10151a */
[----:B------:R-:W-:Y:S02]  /*5c00*/  ISETP.LT.AND P2, PT, R4, UR11, !P0 ;  /* 0x0000000b04007c0c */ /* 0x000fe4000c741270 */
[----:B------:R-:W-:Y:S01]  /*5c10*/  LOP3.LUT R4, R68, 0x20, RZ, 0xfc, !PT ;  /* 0x0000002044047812 */ /* 0x000fe200078efcff */
[----:B------:R4:W-:Y:S01]  /*5c20*/  @P6 STG.E.U16 desc[UR26][R46.64], R5 ;  /* 0x000000052e006986 */ /* 0x0009e2000c10151a */
[----:B------:R-:W-:-:S02]  /*5c30*/  ISETP.LT.AND P6, PT, R82, UR11, !P0 ;  /* 0x0000000b52007c0c */ /* 0x000fc4000c7c1270 */
[----:B---3--:R-:W-:Y:S01]  /*5c40*/  PRMT R7, R22, 0x7632, R7 ;  /* 0x0000763216077816 */ /* 0x008fe20000000007 */
[----:B------:R3:W-:Y:S01]  /*5c50*/  @P3 STG.E.U16 desc[UR26][R48.64], R21 ;  /* 0x0000001530003986 */ /* 0x0007e2000c10151a */
[----:B------:R-:W-:Y:S02]  /*5c60*/  ISETP.LT.AND P3, PT, R78, UR11, !P0 ;  /* 0x0000000b4e007c0c */ /* 0x000fe4000c761270 */
[----:B0-----:R-:W-:Y:S01]  /*5c70*/  PRMT R30, R23, 0x7632, R30 ;  /* 0x00007632171e7816 */ /* 0x001fe2000000001e */
[----:B------:R-:W-:Y:S01]  /*5c80*/  @P4 STG.E.U16 desc[UR26][R50.64], R31 ;  /* 0x0000001f32004986 */ /* 0x000fe2000c10151a */
[----:B------:R-:W-:Y:S02]  /*5c90*/  ISETP.LT.AND P4, PT, R4, UR11, !P0 ;  /* 0x0000000b04007c0c */ /* 0x000fe4000c781270 */
[----:B-1----:R-:W-:Y:S01]  /*5ca0*/  LOP3.LUT R20, R68, 0x24, RZ, 0xfc, !PT ;  /* 0x0000002444147812 */ /* 0x002fe200078efcff */
[----:B------:R0:W-:Y:S01]  /*5cb0*/  @P5 STG.E.U16 desc[UR26][R52.64], R22 ;  /* 0x0000001634005986 */ /* 0x0001e2000c10151a */
[C---:B----4-:R-:W-:Y:S01]  /*5cc0*/  IMAD R5, R76.reuse, R3, RZ ;  /* 0x000000034c057224 */ /* 0x050fe200078e02ff */
[----:B------:R-:W-:-:S02]  /*5cd0*/  ISETP.LT.AND P5, PT, R76, UR11, !P0 ;  /* 0x0000000b4c007c0c */ /* 0x000fc4000c7a1270 */
[----:B------:R1:W-:Y:S01]  /*5ce0*/  @P6 STG.E.U16 desc[UR26][R54.64], R7 ;  /* 0x0000000736006986 */ /* 0x0003e2000c10151a */
[----:B---3--:R-:W-:Y:S01]  /*5cf0*/  IMAD R21, R3, 0x2, R29 ;  /* 0x0000000203157824 */ /* 0x008fe200078e021d */
[C---:B------:R-:W-:Y:S02]  /*5d00*/  LEA R4, P6, R5.reuse, R2, 0x1 ;  /* 0x0000000205047211 */ /* 0x040fe400078c08ff */
[----:B------:R3:W-:Y:S01]  /*5d10*/  @P3 STG.E.U16 desc[UR26][R56.64], R23 ;  /* 0x0000001738003986 */ /* 0x0007e2000c10151a */
[----:B------:R-:W-:Y:S02]  /*5d20*/  ISETP.LT.AND P3, PT, R6, UR11, !P0 ;  /* 0x0000000b06007c0c */ /* 0x000fe4000c761270 */
[----:B------:R-:W-:Y:S02]  /*5d30*/  LEA.HI.X.SX32 R5, R5, R28, 0x1, P6 ;  /* 0x0000001c05057211 */ /* 0x000fe400030f0eff */
[C---:B------:R-:W-:Y:S02]  /*5d40*/  LEA R6, P6, R29.reuse, R2, 0x1 ;  /* 0x000000021d067211 */ /* 0x040fe400078c08ff */
[----:B0-----:R-:W-:Y:S01]  /*5d50*/  LOP3.LUT R22, R68, 0x28, RZ, 0xfc, !PT ;  /* 0x0000002844167812 */ /* 0x001fe200078efcff */
[----:B------:R0:W-:Y:S01]  /*5d60*/  @P5 STG.E.U16 desc[UR26][R4.64], R30 ;  /* 0x0000001e04005986 */ /* 0x0001e2000c10151a */
[----:B-1----:R-:W-:-:S02]  /*5d70*/  LEA.HI.X.SX32 R7, R29, R28, 0x1, P6 ;  /* 0x0000001c1d077211 */ /* 0x002fc400030f0eff */
[----:B------:R-:W-:Y:S01]  /*5d80*/  ISETP.LT.AND P5, PT, R20, UR11, !P0 ;  /* 0x0000000b14007c0c */ /* 0x000fe2000c7a1270 */
[----:B---3--:R-:W-:Y:S01]  /*5d90*/  IMAD R23, R3, 0x2, R21 ;  /* 0x0000000203177824 */ /* 0x008fe200078e0215 */
[C---:B------:R-:W-:Y:S01]  /*5da0*/  LEA R20, P6, R21.reuse, R2, 0x1 ;  /* 0x0000000215147211 */ /* 0x040fe200078c08ff */
[----:B--2---:R1:W-:Y:S01]  /*5db0*/  @P4 STG.E.U16 desc[UR26][R6.64], R24 ;  /* 0x0000001806004986 */ /* 0x0043e2000c10151a */
[----:B------:R-:W-:Y:S02]  /*5dc0*/  ISETP.LT.AND P4, PT, R22, UR11, !P0 ;  /* 0x0000000b16007c0c */ /* 0x000fe4000c781270 */
[----:B------:R-:W-:Y:S02]  /*5dd0*/  LEA.HI.X.SX32 R21, R21, R28, 0x1, P6 ;  /* 0x0000001c15157211 */ /* 0x000fe400030f0eff */
[----:B------:R-:W-:Y:S01]  /*5de0*/  LEA R22, P6, R23, R2, 0x1 ;  /* 0x0000000217167211 */ /* 0x000fe200078c08ff */
[----:B0-----:R-:W-:Y:S01]  /*5df0*/  IMAD R5, R3, 0x2, R23 ;  /* 0x0000000203057824 */ /* 0x001fe200078e0217 */
[----:B------:R-:W-:-:S02]  /*5e00*/  LOP3.LUT R29, R68, 0x26, RZ, 0xfc, !PT ;  /* 0x00000026441d7812 */ /* 0x000fc400078efcff */
[----:B------:R-:W-:Y:S02]  /*5e10*/  LEA.HI.X.SX32 R23, R23, R28, 0x1, P6 ;  /* 0x0000001c17177211 */ /* 0x000fe400030f0eff */
[----:B------:R-:W-:Y:S02]  /*5e20*/  LOP3.LUT R4, R68, 0x2a, RZ, 0xfc, !PT ;  /* 0x0000002a44047812 */ /* 0x000fe400078efcff */
[----:B-1----:R-:W-:Y:S02]  /*5e30*/  PRMT R7, R24, 0x7632, R7 ;  /* 0x0000763218077816 */ /* 0x002fe40000000007 */
[----:B------:R-:W-:Y:S02]  /*5e40*/  LEA R30, P6, R5, R2, 0x1 ;  /* 0x00000002051e7211 */ /* 0x000fe400078c08ff */
[----:B------:R-:W-:Y:S01]  /*5e50*/  PRMT R34, R25, 0x7632, R34 ;  /* 0x0000763219227816 */ /* 0x000fe20000000022 */
[----:B------:R0:W-:Y:S01]  /*5e60*/  @P3 STG.E.U16 desc[UR26][R20.64], R7 ;  /* 0x0000000714003986 */ /* 0x0001e2000c10151a */
[----:B------:R-:W-:Y:S01]  /*5e70*/  ISETP.LT.AND P3, PT, R29, UR11, !P0 ;  /* 0x0000000b1d007c0c */ /* 0x000fe2000c761270 */
[----:B------:R-:W-:Y:S01]  /*5e80*/  IMAD R29, R3, 0x2, R5 ;  /* 0x00000002031d7824 */ /* 0x000fe200078e0205 */
[----:B------:R-:W-:Y:S01]  /*5e90*/  LEA.HI.X.SX32 R31, R5, R28, 0x1, P6 ;  /* 0x0000001c051f7211 */ /* 0x000fe200030f0eff */
[----:B------:R1:W-:Y:S01]  /*5ea0*/  @P5 STG.E.U16 desc[UR26][R22.64], R25 ;  /* 0x0000001916005986 */ /* 0x0003e2000c10151a */
[----:B------:R-:W-:-:S02]  /*5eb0*/  ISETP.LT.AND P5, PT, R4, UR11, !P0 ;  /* 0x0000000b04007c0c */ /* 0x000fc4000c7a1270 */
[C---:B------:R-:W-:Y:S01]  /*5ec0*/  LEA R32, P6, R29.reuse, R2, 0x1 ;  /* 0x000000021d207211 */ /* 0x040fe200078c08ff */
[----:B------:R-:W2:Y:S01]  /*5ed0*/  LDS.128 R4, [R0+UR13] ;  /* 0x0000000d00047984 */ /* 0x000ea20008000c00 */
[C---:B------:R-:W-:Y:S02]  /*5ee0*/  LOP3.LUT R24, R68.reuse, 0x2e, RZ, 0xfc, !PT ;  /* 0x0000002e44187812 */ /* 0x040fe400078efcff */
[----:B------:R-:W-:Y:S01]  /*5ef0*/  LEA.HI.X.SX32 R33, R29, R28, 0x1, P6 ;  /* 0x0000001c1d217211 */ /* 0x000fe200030f0eff */
[C---:B0-----:R-:W-:Y:S01]  /*5f00*/  IMAD R21, R3.reuse, 0x2, R29 ;  /* 0x0000000203157824 */ /* 0x041fe200078e021d */
[----:B------:R-:W-:Y:S01]  /*5f10*/  LOP3.LUT R20, R68, 0x2c, RZ, 0xfc, !PT ;  /* 0x0000002c44147812 */ /* 0x000fe200078efcff */
[----:B------:R0:W-:Y:S02]  /*5f20*/  @P3 STG.E.U16 desc[UR26][R30.64], R34 ;  /* 0x000000221e003986 */ /* 0x0001e4000c10151a */
[----:B-1----:R-:W-:Y:S01]  /*5f30*/  IMAD R23, R3, 0x2, R21 ;  /* 0x0000000203177824 */ /* 0x002fe200078e0215 */
[----:B------:R-:W-:Y:S01]  /*5f40*/  ISETP.LT.AND P3, PT, R20, UR11, !P0 ;  /* 0x0000000b14007c0c */ /* 0x000fe2000c761270 */
[----:B------:R1:W-:Y:S01]  /*5f50*/  @P4 STG.E.U16 desc[UR26][R32.64], R26 ;  /* 0x0000001a20004986 */ /* 0x0003e2000c10151a */
[----:B------:R-:W-:Y:S01]  /*5f60*/  LEA R20, P6, R21, R2, 0x1 ;  /* 0x0000000215147211 */ /* 0x000fe200078c08ff */
[----:B------:R-:W-:Y:S01]  /*5f70*/  IMAD R25, R3, 0x2, R23 ;  /* 0x0000000203197824 */ /* 0x000fe200078e0217 */
[----:B------:R-:W-:-:S02]  /*5f80*/  LOP3.LUT R22, R68, 0x30, RZ, 0xfc, !PT ;  /* 0x0000003044167812 */ /* 0x000fc400078efcff */
[----:B------:R-:W-:Y:S01]  /*5f90*/  LEA.HI.X.SX32 R21, R21, R28, 0x1, P6 ;  /* 0x0000001c15157211 */ /* 0x000fe200030f0eff */
[----:B------:R-:W-:Y:S01]  /*5fa0*/  IMAD R29, R3, 0x2, R25 ;  /* 0x00000002031d7824 */ /* 0x000fe200078e0219 */
[----:B------:R-:W-:Y:S02]  /*5fb0*/  ISETP.LT.AND P4, PT, R22, UR11, !P0 ;  /* 0x0000000b16007c0c */ /* 0x000fe4000c781270 */
[----:B0-----:R-:W-:Y:S02]  /*5fc0*/  PRMT R31, R26, 0x7632, R31 ;  /* 0x000076321a1f7816 */ /* 0x001fe4000000001f */
[----:B------:R-:W-:Y:S02]  /*5fd0*/  LEA R22, P6, R23, R2, 0x1 ;  /* 0x0000000217167211 */ /* 0x000fe400078c08ff */
[----:B-1----:R-:W-:Y:S01]  /*5fe0*/  LOP3.LUT R26, R68, 0x32, RZ, 0xfc, !PT ;  /* 0x00000032441a7812 */ /* 0x002fe200078efcff */
[----:B------:R0:W-:Y:S01]  /*5ff0*/  @P5 STG.E.U16 desc[UR26][R20.64], R31 ;  /* 0x0000001f14005986 */ /* 0x0001e2000c10151a */
[----:B------:R-:W-:-:S02]  /*6000*/  ISETP.LT.AND P5, PT, R24, UR11, !P0 ;  /* 0x0000000b18007c0c */ /* 0x000fc4000c7a1270 */
[----:B------:R-:W-:Y:S02]  /*6010*/  LEA.HI.X.SX32 R23, R23, R28, 0x1, P6 ;  /* 0x0000001c17177211 */ /* 0x000fe400030f0eff */
[----:B------:R-:W-:Y:S02]  /*6020*/  LEA R24, P6, R25, R2, 0x1 ;  /* 0x0000000219187211 */ /* 0x000fe400078c08ff */
[----:B------:R-:W-:Y:S01]  /*6030*/  PRMT R32, R27, 0x7632, R32 ;  /* 0x000076321b207816 */ /* 0x000fe20000000020 */
[----:B------:R1:W-:Y:S01]  /*6040*/  @P3 STG.E.U16 desc[UR26][R22.64], R27 ;  /* 0x0000001b16003986 */ /* 0x0003e2000c10151a */
[----:B------:R-:W-:Y:S02]  /*6050*/  LEA.HI.X.SX32 R25, R25, R28, 0x1, P6 ;  /* 0x0000001c19197211 */ /* 0x000fe400030f0eff */
[----:B------:R-:W-:Y:S01]  /*6060*/  LEA R30, P6, R29, R2, 0x1 ;  /* 0x000000021d1e7211 */ /* 0x000fe200078c08ff */
[----:B0-----:R-:W-:Y:S01]  /*6070*/  IMAD R21, R3, 0x2, R29 ;  /* 0x0000000203157824 */ /* 0x001fe200078e021d */
[----:B------:R-:W-:Y:S01]  /*6080*/  LOP3.LUT R20, R68, 0x34, RZ, 0xfc, !PT ;  /* 0x0000003444147812 */ /* 0x000fe200078efcff */
[----:B------:R0:W-:Y:S01]  /*6090*/  @P5 STG.E.U16 desc[UR26][R24.64], R32 ;  /* 0x0000002018005986 */ /* 0x0001e2000c10151a */
[----:B------:R-:W-:-:S02]  /*60a0*/  ISETP.LT.AND P3, PT, R26, UR11, !P0 ;  /* 0x0000000b1a007c0c */ /* 0x000fc4000c761270 */
[----:B------:R-:W-:Y:S02]  /*60b0*/  LEA.HI.X.SX32 R31, R29, R28, 0x1, P6 ;  /* 0x0000001c1d1f7211 */ /* 0x000fe400030f0eff */
[----:B------:R-:W-:Y:S01]  /*60c0*/  ISETP.LT.AND P5, PT, R20, UR11, !P0 ;  /* 0x0000000b14007c0c */ /* 0x000fe2000c7a1270 */
[----:B-1----:R-:W-:Y:S01]  /*60d0*/  IMAD R23, R3, 0x2, R21 ;  /* 0x0000000203177824 */ /* 0x002fe200078e0215 */
[C---:B------:R-:W-:Y:S01]  /*60e0*/  LEA R20, P6, R21.reuse, R2, 0x1 ;  /* 0x0000000215147211 */ /* 0x040fe200078c08ff */
[----:B--2---:R1:W-:Y:S01]  /*60f0*/  @P4 STG.E.U16 desc[UR26][R30.64], R4 ;  /* 0x000000041e004986 */ /* 0x0043e2000c10151a */
[----:B------:R-:W-:Y:S02]  /*6100*/  LOP3.LUT R22, R68, 0x38, RZ, 0xfc, !PT ;  /* 0x0000003844167812 */ /* 0x000fe400078efcff */
[----:B------:R-:W-:Y:S01]  /*6110*/  LEA.HI.X.SX32 R21, R21, R28, 0x1, P6 ;  /* 0x0000001c15157211 */ /* 0x000fe200030f0eff */
[----:B0-----:R-:W-:Y:S01]  /*6120*/  IMAD R25, R3, 0x2, R23 ;  /* 0x0000000203197824 */ /* 0x001fe200078e0217 */
[----:B------:R-:W-:-:S02]  /*6130*/  PRMT R29, R4, 0x7632, R29 ;  /* 0x00007632041d7816 */ /* 0x000fc4000000001d */
[----:B------:R-:W-:Y:S01]  /*6140*/  LOP3.LUT R26, R68, 0x36, RZ, 0xfc, !PT ;  /* 0x00000036441a7812 */ /* 0x000fe200078efcff */
[----:B------:R-:W-:Y:S01]  /*6150*/  IMAD R27, R3, 0x2, R25 ;  /* 0x00000002031b7824 */ /* 0x000fe200078e0219 */
[----:B------:R-:W-:Y:S01]  /*6160*/  ISETP.LT.AND P4, PT, R22, UR11, !P0 ;  /* 0x0000000b16007c0c */ /* 0x000fe2000c781270 */
[----:B------:R0:W-:Y:S01]  /*6170*/  @P3 STG.E.U16 desc[UR26][R20.64], R29 ;  /* 0x0000001d14003986 */ /* 0x0001e2000c10151a */
[C---:B------:R-:W-:Y:S02]  /*6180*/  LEA R22, P6, R23.reuse, R2, 0x1 ;  /* 0x0000000217167211 */ /* 0x040fe400078c08ff */
[----:B------:R-:W-:Y:S02]  /*6190*/  ISETP.LT.AND P3, PT, R26, UR11, !P0 ;  /* 0x0000000b1a007c0c */ /* 0x000fe4000c761270 */
[----:B------:R-:W-:Y:S02]  /*61a0*/  LEA.HI.X.SX32 R23, R23, R28, 0x1, P6 ;  /* 0x0000001c17177211 */ /* 0x000fe400030f0eff */
[----:B------:R-:W-:-:S02]  /*61b0*/  LEA R24, P6, R25, R2, 0x1 ;  /* 0x0000000219187211 */ /* 0x000fc400078c08ff */
[----:B-1----:R-:W-:Y:S01]  /*61c0*/  LOP3.LUT R4, R68, 0x3a, RZ, 0xfc, !PT ;  /* 0x0000003a44047812 */ /* 0x002fe200078efcff */
[----:B------:R1:W-:Y:S01]  /*61d0*/  @P5 STG.E.U16 desc[UR26][R22.64], R5 ;  /* 0x0000000516005986 */ /* 0x0003e2000c10151a */
[----:B------:R-:W-:Y:S01]  /*61e0*/  LEA.HI.X.SX32 R25, R25, R28, 0x1, P6 ;  /* 0x0000001c19197211 */ /* 0x000fe200030f0eff */
[----:B0-----:R-:W-:Y:S01]  /*61f0*/  IMAD R21, R3, 0x2, R27 ;  /* 0x0000000203157824 */ /* 0x001fe200078e021b */
[C---:B------:R-:W-:Y:S02]  /*6200*/  LEA R26, P6, R27.reuse, R2, 0x1 ;  /* 0x000000021b1a7211 */ /* 0x040fe400078c08ff */
[----:B------:R-:W-:Y:S02]  /*6210*/  ISETP.LT.AND P5, PT, R4, UR11, !P0 ;  /* 0x0000000b04007c0c */ /* 0x000fe4000c7a1270 */
[----:B------:R-:W-:Y:S02]  /*6220*/  LOP3.LUT R4, R68, 0x3c, RZ, 0xfc, !PT ;  /* 0x0000003c44047812 */ /* 0x000fe400078efcff */
[----:B------:R-:W-:-:S02]  /*6230*/  LEA.HI.X.SX32 R27, R27, R28, 0x1, P6 ;  /* 0x0000001c1b1b7211 */ /* 0x000fc400030f0eff */
[----:B------:R-:W-:Y:S02]  /*6240*/  LEA R20, P6, R21, R2, 0x1 ;  /* 0x0000000215147211 */ /* 0x000fe400078c08ff */
[----:B-1----:R-:W-:Y:S01]  /*6250*/  PRMT R23, R5, 0x7632, R23 ;  /* 0x0000763205177816 */ /* 0x002fe20000000017 */
[----:B------:R-:W-:Y:S01]  /*6260*/  IMAD R5, R3, 0x2, R21 ;  /* 0x0000000203057824 */ /* 0x000fe200078e0215 */
[----:B------:R-:W-:Y:S02]  /*6270*/  LEA.HI.X.SX32 R21, R21, R28, 0x1, P6 ;  /* 0x0000001c15157211 */ /* 0x000fe400030f0eff */
[----:B------:R-:W-:Y:S01]  /*6280*/  LOP3.LUT R22, R68, 0x3e, RZ, 0xfc, !PT ;  /* 0x0000003e44167812 */ /* 0x000fe200078efcff */
[----:B------:R0:W-:Y:S01]  /*6290*/  @P3 STG.E.U16 desc[UR26][R24.64], R23 ;  /* 0x0000001718003986 */ /* 0x0001e2000c10151a */
[----:B------:R-:W-:Y:S02]  /*62a0*/  ISETP.LT.AND P3, PT, R4, UR11, !P0 ;  /* 0x0000000b04007c0c */ /* 0x000fe4000c761270 */
[----:B------:R-:W-:Y:S01]  /*62b0*/  LOP3.LUT R4, R68, 0x40, RZ, 0xfc, !PT ;  /* 0x0000004044047812 */ /* 0x000fe200078efcff */
[----:B------:R1:W-:Y:S03]  /*62c0*/  @P4 STG.E.U16 desc[UR26][R26.64], R6 ;  /* 0x000000061a004986 */ /* 0x0003e6000c10151a */
[----:B------:R-:W-:-:S02]  /*62d0*/  ISETP.LT.AND P4, PT, R4, UR11, !P0 ;  /* 0x0000000b04007c0c */ /* 0x000fc4000c781270 */
[----:B------:R-:W-:Y:S01]  /*62e0*/  LEA R4, P6, R5, R2, 0x1 ;  /* 0x0000000205047211 */ /* 0x000fe200078c08ff */
[----:B0-----:R-:W-:-:S03]  /*62f0*/  IMAD R23, R3, 0x2, R5 ;  /* 0x0000000203177824 */ /* 0x001fc600078e0205 */
[----:B------:R-:W-:Y:S02]  /*6300*/  LEA.HI.X.SX32 R5, R5, R28, 0x1, P6 ;  /* 0x0000001c05057211 */ /* 0x000fe400030f0eff */
[----:B-1----:R-:W-:Y:S01]  /*6310*/  PRMT R27, R6, 0x7632, R27 ;  /* 0x00007632061b7816 */ /* 0x002fe2000000001b */
[----:B------:R-:W-:Y:S01]  /*6320*/  IMAD R25, R3, 0x2, R23 ;  /* 0x0000000203197824 */ /* 0x000fe200078e0217 */
[----:B------:R-:W-:Y:S02]  /*6330*/  LOP3.LUT R6, R68, 0x42, RZ, 0xfc, !PT ;  /* 0x0000004244067812 */ /* 0x000fe400078efcff */
[----:B------:R-:W-:Y:S01]  /*6340*/  PRMT R26, R7, 0x7632, R26 ;  /* 0x00007632071a7816 */ /* 0x000fe2000000001a */
[----:B------:R0:W-:Y:S01]  /*6350*/  @P5 STG.E.U16 desc[UR26][R20.64], R27 ;  /* 0x0000001b14005986 */ /* 0x0001e2000c10151a */
[----:B------:R-:W-:Y:S02]  /*6360*/  ISETP.LT.AND P5, PT, R22, UR11, !P0 ;  /* 0x0000000b16007c0c */ /* 0x000fe4000c7a1270 */
[----:B------:R-:W-:Y:S01]  /*6370*/  LEA R22, P6, R23, R2, 0x1 ;  /* 0x0000000217167211 */ /* 0x000fe200078c08ff */
[----:B------:R1:W-:Y:S01]  /*6380*/  @P3 STG.E.U16 desc[UR26][R4.64], R7 ;  /* 0x0000000704003986 */ /* 0x0003e2000c10151a */
[----:B------:R-:W-:-:S02]  /*6390*/  ISETP.LT.AND P3, PT, R6, UR11, !P0 ;  /* 0x0000000b06007c0c */ /* 0x000fc4000c761270 */
[----:B------:R-:W-:Y:S02]  /*63a0*/  LEA.HI.X.SX32 R23, R23, R28, 0x1, P6 ;  /* 0x0000001c17177211 */ /* 0x000fe400030f0eff */
[----:B------:R-:W-:Y:S02]  /*63b0*/  LEA R24, P6, R25, R2, 0x1 ;  /* 0x0000000219187211 */ /* 0x000fe400078c08ff */
[----:B------:R-:W-:Y:S01]  /*63c0*/  LOP3.LUT R6, R68, 0x44, RZ, 0xfc, !PT ;  /* 0x0000004444067812 */ /* 0x000fe200078efcff */
[----:B0-----:R-:W-:Y:S01]  /*63d0*/  IMAD R21, R3, 0x2, R25 ;  /* 0x0000000203157824 */ /* 0x001fe200078e0219 */
[----:B------:R-:W-:Y:S01]  /*63e0*/  LEA.HI.X.SX32 R25, R25, R28, 0x1, P6 ;  /* 0x0000001c19197211 */ /* 0x000fe200030f0eff */
[----:B------:R0:W-:Y:S01]  /*63f0*/  @P5 STG.E.U16 desc[UR26][R22.64], R26 ;  /* 0x0000001a16005986 */ /* 0x0001e2000c10151a */
[----:B------:R-:W-:Y:S01]  /*6400*/  ISETP.LT.AND P5, PT, R6, UR11, !P0 ;  /* 0x0000000b06007c0c */ /* 0x000fe2000c7a1270 */
[----:B-1----:R-:W-:Y:S01]  /*6410*/  IMAD R5, R3, 0x2, R21 ;  /* 0x0000000203057824 */ /* 0x002fe200078e0215 */
[----:B------:R-:W-:Y:S01]  /*6420*/  LEA R20, P6, R21, R2, 0x1 ;  /* 0x0000000215147211 */ /* 0x000fe200078c08ff */
[----:B------:R1:W-:Y:S01]  /*6430*/  @P4 STG.E.U16 desc[UR26][R24.64], R8 ;  /* 0x0000000818004986 */ /* 0x0003e2000c10151a */
[----:B------:R-:W-:Y:S01]  /*6440*/  LOP3.LUT R4, R68, 0x48, RZ, 0xfc, !PT ;  /* 0x0000004844047812 */ /* 0x000fe200078efcff */
[----:B------:R-:W-:Y:S01]  /*6450*/  IMAD R7, R3, 0x2, R5 ;  /* 0x0000000203077824 */ /* 0x000fe200078e0205 */
[----:B------:R-:W-:-:S02]  /*6460*/  LEA.HI.X.SX32 R21, R21, R28, 0x1, P6 ;  /* 0x0000001c15157211 */ /* 0x000fc400030f0eff */
[----:B------:R-:W-:Y:S02]  /*6470*/  ISETP.LT.AND P4, PT, R4, UR11, !P0 ;  /* 0x0000000b04007c0c */ /* 0x000fe4000c781270 */
[----:B------:R-:W-:Y:S01]  /*6480*/  LOP3.LUT R6, R68, 0x46, RZ, 0xfc, !PT ;  /* 0x0000004644067812 */ /* 0x000fe200078efcff */
[----:B0-----:R-:W-:Y:S01]  /*6490*/  IMAD R23, R3, 0x2, R7 ;  /* 0x0000000203177824 */ /* 0x001fe200078e0207 */
[C---:B------:R-:W-:Y:S02]  /*64a0*/  LEA R4, P6, R5.reuse, R2, 0x1 ;  /* 0x0000000205047211 */ /* 0x040fe400078c08ff */
[----:B-1----:R-:W-:Y:S02]  /*64b0*/  PRMT R25, R8, 0x7632, R25 ;  /* 0x0000763208197816 */ /* 0x002fe40000000019 */
[----:B------:R-:W-:Y:S02]  /*64c0*/  LEA.HI.X.SX32 R5, R5, R28, 0x1, P6 ;  /* 0x0000001c05057211 */ /* 0x000fe400030f0eff */
[----:B------:R-:W-:Y:S01]  /*64d0*/  LOP3.LUT R8, R68, 0x4a, RZ, 0xfc, !PT ;  /* 0x0000004a44087812 */ /* 0x000fe200078efcff */
[----:B------:R0:W-:Y:S01]  /*64e0*/  @P3 STG.E.U16 desc[UR26][R20.64], R25 ;  /* 0x0000001914003986 */ /* 0x0001e2000c10151a */
[----:B------:R-:W-:-:S02]  /*64f0*/  ISETP.LT.AND P3, PT, R6, UR11, !P0 ;  /* 0x0000000b06007c0c */ /* 0x000fc4000c761270 */
[----:B------:R-:W-:Y:S01]  /*6500*/  LEA R6, P6, R7, R2, 0x1 ;  /* 0x0000000207067211 */ /* 0x000fe200078c08ff */
[----:B------:R1:W-:Y:S01]  /*6510*/  @P5 STG.E.U16 desc[UR26][R4.64], R9 ;  /* 0x0000000904005986 */ /* 0x0003e2000c10151a */
[----:B------:R-:W-:Y:S02]  /*6520*/  PRMT R24, R9, 0x7632, R24 ;  /* 0x0000763209187816 */ /* 0x000fe40000000018 */
[----:B------:R-:W-:Y:S02]  /*6530*/  LEA.HI.X.SX32 R7, R7, R28, 0x1, P6 ;  /* 0x0000001c07077211 */ /* 0x000fe400030f0eff */
[----:B------:R-:W-:Y:S02]  /*6540*/  LEA R22, P6, R23, R2, 0x1 ;  /* 0x0000000217167211 */ /* 0x000fe400078c08ff */
[----:B------:R-:W-:Y:S01]  /*6550*/  ISETP.LT.AND P5, PT, R8, UR11, !P0 ;  /* 0x0000000b08007c0c */ /* 0x000fe2000c7a1270 */
[----:B0-----:R-:W-:Y:S01]  /*6560*/  IMAD R21, R3, 0x2, R23 ;  /* 0x0000000203157824 */ /* 0x001fe200078e0217 */
[----:B------:R-:W-:Y:S01]  /*6570*/  LOP3.LUT R8, R68, 0x4c, RZ, 0xfc, !PT ;  /* 0x0000004c44087812 */ /* 0x000fe200078efcff */
[----:B------:R0:W-:Y:S01]  /*6580*/  @P3 STG.E.U16 desc[UR26][R6.64], R24 ;  /* 0x0000001806003986 */ /* 0x0001e2000c10151a */
[----:B------:R-:W-:Y:S01]  /*6590*/  LEA.HI.X.SX32 R23, R23, R28, 0x1, P6 ;  /* 0x0000001c17177211 */ /* 0x000fe200030f0eff */
[----:B-1----:R-:W-:Y:S01]  /*65a0*/  IMAD R5, R3, 0x2, R21 ;  /* 0x0000000203057824 */ /* 0x002fe200078e0215 */
[----:B------:R-:W-:-:S02]  /*65b0*/  LEA R20, P6, R21, R2, 0x1 ;  /* 0x0000000215147211 */ /* 0x000fc400078c08ff */
[----:B------:R-:W-:Y:S01]  /*65c0*/  LOP3.LUT R4, R68, 0x50, RZ, 0xfc, !PT ;  /* 0x0000005044047812 */ /* 0x000fe200078efcff */
[----:B------:R1:W-:Y:S01]  /*65d0*/  @P4 STG.E.U16 desc[UR26][R22.64], R10 ;  /* 0x0000000a16004986 */ /* 0x0003e2000c10151a */
[----:B------:R-:W-:Y:S02]  /*65e0*/  ISETP.LT.AND P3, PT, R8, UR11, !P0 ;  /* 0x0000000b08007c0c */ /* 0x000fe4000c761270 */
[----:B------:R-:W-:Y:S02]  /*65f0*/  LEA.HI.X.SX32 R21, R21, R28, 0x1, P6 ;  /* 0x0000001c15157211 */ /* 0x000fe400030f0eff */
[----:B------:R-:W-:Y:S01]  /*6600*/  ISETP.LT.AND P4, PT, R4, UR11, !P0 ;  /* 0x0000000b04007c0c */ /* 0x000fe2000c781270 */
[----:B0-----:R-:W-:Y:S01]  /*6610*/  IMAD R7, R3, 0x2, R5 ;  /* 0x0000000203077824 */ /* 0x001fe200078e0205 */
[----:B------:R-:W-:Y:S02]  /*6620*/  LEA R4, P6, R5, R2, 0x1 ;  /* 0x0000000205047211 */ /* 0x000fe400078c08ff */
[----:B------:R-:W-:Y:S01]  /*6630*/  LOP3.LUT R8, R68, 0x4e, RZ, 0xfc, !PT ;  /* 0x0000004e44087812 */ /* 0x000fe200078efcff */
[----:B------:R-:W-:Y:S01]  /*6640*/  IMAD R9, R3, 0x2, R7 ;  /* 0x0000000203097824 */ /* 0x000fe200078e0207 */
[----:B------:R-:W-:-:S02]  /*6650*/  LEA.HI.X.SX32 R5, R5, R28, 0x1, P6 ;  /* 0x0000001c05057211 */ /* 0x000fc400030f0eff */
[----:B-1----:R-:W-:Y:S02]  /*6660*/  PRMT R23, R10, 0x7632, R23 ;  /* 0x000076320a177816 */ /* 0x002fe40000000017 */
[----:B------:R-:W-:Y:S02]  /*6670*/  LEA R6, P6, R7, R2, 0x1 ;  /* 0x0000000207067211 */ /* 0x000fe400078c08ff */
[----:B------:R-:W-:Y:S01]  /*6680*/  PRMT R22, R11, 0x7632, R22 ;  /* 0x000076320b167816 */ /* 0x000fe20000000016 */
[----:B------:R0:W-:Y:S01]  /*6690*/  @P5 STG.E.U16 desc[UR26][R20.64], R23 ;  /* 0x0000001714005986 */ /* 0x0001e2000c10151a */
[----:B------:R-:W-:Y:S02]  /*66a0*/  ISETP.LT.AND P5, PT, R8, UR11, !P0 ;  /* 0x0000000b08007c0c */ /* 0x000fe4000c7a1270 */
[----:B------:R-:W-:Y:S01]  /*66b0*/  LOP3.LUT R8, R68, 0x52, RZ, 0xfc, !PT ;  /* 0x0000005244087812 */ /* 0x000fe200078efcff */
[----:B------:R1:W-:Y:S01]  /*66c0*/  @P3 STG.E.U16 desc[UR26][R4.64], R11 ;  /* 0x0000000b04003986 */ /* 0x0003e2000c10151a */
[----:B------:R-:W-:-:S02]  /*66d0*/  LEA.HI.X.SX32 R7, R7, R28, 0x1, P6 ;  /* 0x0000001c07077211 */ /* 0x000fc400030f0eff */
[----:B------:R-:W-:Y:S02]  /*66e0*/  ISETP.LT.AND P3, PT, R8, UR11, !P0 ;  /* 0x0000000b08007c0c */ /* 0x000fe4000c761270 */
        /* <DEDUP_REMOVED lines=9> */
[----:B------:R-:W-:-:S02]  /*6780*/  LOP3.LUT R4, R68, 0x58, RZ, 0xfc, !PT ;  /* 0x0000005844047812 */ /* 0x000fc400078efcff */
[----:B------:R-:W-:Y:S02]  /*6790*/  LEA.HI.X.SX32 R21, R21, R28, 0x1, P6 ;  /* 0x0000001c15157211 */ /* 0x000fe400030f0eff */
[----:B------:R-:W-:Y:S02]  /*67a0*/  PRMT R11, R12, 0x7632, R11 ;  /* 0x000076320c0b7816 */ /* 0x000fe4000000000b */
[----:B------:R-:W-:Y:S01]  /*67b0*/  LOP3.LUT R10, R68, 0x56, RZ, 0xfc, !PT ;  /* 0x00000056440a7812 */ /* 0x000fe200078efcff */
[----:B0-----:R-:W-:Y:S01]  /*67c0*/  IMAD R7, R3, 0x2, R5 ;  /* 0x0000000203077824 */ /* 0x001fe200078e0205 */
[----:B------:R-:W-:Y:S01]  /*67d0*/  ISETP.LT.AND P4, PT, R4, UR11, !P0 ;  /* 0x0000000b04007c0c */ /* 0x000fe2000c781270 */
[----:B------:R0:W-:Y:S01]  /*67e0*/  @P3 STG.E.U16 desc[UR26][R20.64], R11 ;  /* 0x0000000b14003986 */ /* 0x0001e2000c10151a */
[----:B------:R-:W-:Y:S01]  /*67f0*/  LEA R4, P6, R5, R2, 0x1 ;  /* 0x0000000205047211 */ /* 0x000fe200078c08ff */
[----:B-1----:R-:W-:Y:S01]  /*6800*/  IMAD R9, R3, 0x2, R7 ;  /* 0x0000000203097824 */ /* 0x002fe200078e0207 */
[----:B------:R-:W-:-:S02]  /*6810*/  ISETP.LT.AND P3, PT, R10, UR11, !P0 ;  /* 0x0000000b0a007c0c */ /* 0x000fc4000c761270 */
[----:B------:R-:W-:Y:S02]  /*6820*/  LEA.HI.X.SX32 R5, R5, R28, 0x1, P6 ;  /* 0x0000001c05057211 */ /* 0x000fe400030f0eff */
[----:B------:R-:W-:Y:S02]  /*6830*/  LOP3.LUT R8, R68, 0x5a, RZ, 0xfc, !PT ;  /* 0x0000005a44087812 */ /* 0x000fe400078efcff */
[----:B------:R-:W-:Y:S01]  /*6840*/  LEA R6, P6, R7, R2, 0x1 ;  /* 0x0000000207067211 */ /* 0x000fe200078c08ff */
[----:B------:R1:W-:Y:S01]  /*6850*/  @P5 STG.E.U16 desc[UR26][R4.64], R13 ;  /* 0x0000000d04005986 */ /* 0x0003e2000c10151a */
[----:B------:R-:W-:Y:S01]  /*6860*/  ISETP.LT.AND P5, PT, R8, UR11, !P0 ;  /* 0x0000000b08007c0c */ /* 0x000fe2000c7a1270 */
[----:B0-----:R-:W-:Y:S01]  /*6870*/  IMAD R11, R3, 0x2, R9 ;  /* 0x00000002030b7824 */ /* 0x001fe200078e0209 */
[----:B------:R-:W-:Y:S02]  /*6880*/  LEA.HI.X.SX32 R7, R7, R28, 0x1, P6 ;  /* 0x0000001c07077211 */ /* 0x000fe400030f0eff */
[----:B------:R-:W-:-:S02]  /*6890*/  PRMT R20, R13, 0x7632, R20 ;  /* 0x000076320d147816 */ /* 0x000fc40000000014 */
[C---:B------:R-:W-:Y:S02]  /*68a0*/  LEA R8, P6, R9.reuse, R2, 0x1 ;  /* 0x0000000209087211 */ /* 0x040fe400078c08ff */
[----:B------:R-:W-:Y:S01]  /*68b0*/  LOP3.LUT R10, R68, 0x5c, RZ, 0xfc, !PT ;  /* 0x0000005c440a7812 */ /* 0x000fe200078efcff */
[----:B------:R0:W-:Y:S01]  /*68c0*/  @P3 STG.E.U16 desc[UR26][R6.64], R20 ;  /* 0x0000001406003986 */ /* 0x0001e2000c10151a */
[----:B------:R-:W-:Y:S01]  /*68d0*/  LEA.HI.X.SX32 R9, R9, R28, 0x1, P6 ;  /* 0x0000001c09097211 */ /* 0x000fe200030f0eff */
[----:B-1----:R-:W-:Y:S01]  /*68e0*/  IMAD R5, R3, 0x2, R11 ;  /* 0x0000000203057824 */ /* 0x002fe200078e020b */
[----:B------:R-:W-:Y:S02]  /*68f0*/  ISETP.LT.AND P3, PT, R10, UR11, !P0 ;  /* 0x0000000b0a007c0c */ /* 0x000fe4000c761270 */
[----:B------:R-:W-:Y:S01]  /*6900*/  LEA R10, P6, R11, R2, 0x1 ;  /* 0x000000020b0a7211 */ /* 0x000fe200078c08ff */
[----:B------:R1:W-:Y:S01]  /*6910*/  @P4 STG.E.U16 desc[UR26][R8.64], R14 ;  /* 0x0000000e08004986 */ /* 0x0003e2000c10151a */
[----:B------:R-:W-:-:S02]  /*6920*/  LOP3.LUT R4, R68, 0x60, RZ, 0xfc, !PT ;  /* 0x0000006044047812 */ /* 0x000fc400078efcff */
[----:B------:R-:W-:Y:S02]  /*6930*/  LEA.HI.X.SX32 R11, R11, R28, 0x1, P6 ;  /* 0x0000001c0b0b7211 */ /* 0x000fe400030f0eff */
[----:B------:R-:W-:Y:S01]  /*6940*/  PRMT R13, R14, 0x7632, R13 ;  /* 0x000076320e0d7816 */ /* 0x000fe2000000000d */
[----:B0-----:R-:W-:Y:S01]  /*6950*/  IMAD R7, R3, 0x2, R5 ;  /* 0x0000000203077824 */ /* 0x001fe200078e0205 */
[----:B------:R-:W-:Y:S02]  /*6960*/  ISETP.LT.AND P4, PT, R4, UR11, !P0 ;  /* 0x0000000b04007c0c */ /* 0x000fe4000c781270 */
[----:B------:R-:W-:Y:S01]  /*6970*/  LEA R4, P6, R5, R2, 0x1 ;  /* 0x0000000205047211 */ /* 0x000fe200078c08ff */
[----:B------:R0:W-:Y:S01]  /*6980*/  @P5 STG.E.U16 desc[UR26][R10.64], R13 ;  /* 0x0000000d0a005986 */ /* 0x0001e2000c10151a */
[----:B------:R-:W-:Y:S01]  /*6990*/  LOP3.LUT R12, R68, 0x5e, RZ, 0xfc, !PT ;  /* 0x0000005e440c7812 */ /* 0x000fe200078efcff */
[----:B-1----:R-:W-:Y:S01]  /*69a0*/  IMAD R9, R3, 0x2, R7 ;  /* 0x0000000203097824 */ /* 0x002fe200078e0207 */
[----:B------:R-:W-:-:S02]  /*69b0*/  LEA.HI.X.SX32 R5, R5, R28, 0x1, P6 ;  /* 0x0000001c05057211 */ /* 0x000fc400030f0eff */
[----:B------:R-:W-:Y:S02]  /*69c0*/  ISETP.LT.AND P5, PT, R12, UR11, !P0 ;  /* 0x0000000b0c007c0c */ /* 0x000fe4000c7a1270 */
[----:B------:R-:W-:Y:S01]  /*69d0*/  LOP3.LUT R8, R68, 0x62, RZ, 0xfc, !PT ;  /* 0x0000006244087812 */ /* 0x000fe200078efcff */
[----:B------:R1:W-:Y:S01]  /*69e0*/  @P3 STG.E.U16 desc[UR26][R4.64], R15 ;  /* 0x0000000f04003986 */ /* 0x0003e2000c10151a */
[----:B------:R-:W-:Y:S02]  /*69f0*/  LEA R6, P6, R7, R2, 0x1 ;  /* 0x0000000207067211 */ /* 0x000fe400078c08ff */
[----:B------:R-:W-:Y:S01]  /*6a00*/  ISETP.LT.AND P3, PT, R8, UR11, !P0 ;  /* 0x0000000b08007c0c */ /* 0x000fe2000c761270 */
[----:B0-----:R-:W-:Y:S01]  /*6a10*/  IMAD R11, R3, 0x2, R9 ;  /* 0x00000002030b7824 */ /* 0x001fe200078e0209 */
[----:B------:R-:W-:Y:S02]  /*6a20*/  LEA.HI.X.SX32 R7, R7, R28, 0x1, P6 ;  /* 0x0000001c07077211 */ /* 0x000fe400030f0eff */
[----:B------:R-:W-:-:S02]  /*6a30*/  LEA R8, P6, R9, R2, 0x1 ;  /* 0x0000000209087211 */ /* 0x000fc400078c08ff */
[----:B------:R-:W-:Y:S02]  /*6a40*/  PRMT R13, R15, 0x7632, R13 ;  /* 0x000076320f0d7816 */ /* 0x000fe4000000000d */
[----:B------:R-:W-:Y:S01]  /*6a50*/  LOP3.LUT R10, R68, 0x64, RZ, 0xfc, !PT ;  /* 0x00000064440a7812 */ /* 0x000fe200078efcff */
[----:B-1----:R-:W-:Y:S01]  /*6a60*/  IMAD R5, R3, 0x2, R11 ;  /* 0x0000000203057824 */ /* 0x002fe200078e020b */
[----:B------:R-:W-:Y:S01]  /*6a70*/  LEA.HI.X.SX32 R9, R9, R28, 0x1, P6 ;  /* 0x0000001c09097211 */ /* 0x000fe200030f0eff */
[----:B------:R0:W-:Y:S01]  /*6a80*/  @P5 STG.E.U16 desc[UR26][R6.64], R13 ;  /* 0x0000000d06005986 */ /* 0x0001e2000c10151a */
[----:B------:R-:W-:Y:S02]  /*6a90*/  ISETP.LT.AND P6, PT, R10, UR11, !P0 ;  /* 0x0000000b0a007c0c */ /* 0x000fe4000c7c1270 */
[----:B------:R-:W-:Y:S01]  /*6aa0*/  LEA R10, P5, R11, R2, 0x1 ;  /* 0x000000020b0a7211 */ /* 0x000fe200078a08ff */
[----:B------:R1:W-:Y:S01]  /*6ab0*/  @P4 STG.E.U16 desc[UR26][R8.64], R16 ;  /* 0x0000001008004986 */ /* 0x0003e2000c10151a */
[----:B------:R-:W-:-:S02]  /*6ac0*/  LOP3.LUT R4, R68, 0x68, RZ, 0xfc, !PT ;  /* 0x0000006844047812 */ /* 0x000fc400078efcff */
[----:B------:R-:W-:Y:S02]  /*6ad0*/  LEA R12, P4, R5, R2, 0x1 ;  /* 0x00000002050c7211 */ /* 0x000fe400078808ff */
[-C--:B------:R-:W-:Y:S02]  /*6ae0*/  LEA.HI.X.SX32 R11, R11, R28.reuse, 0x1, P5 ;  /* 0x0000001c0b0b7211 */ /* 0x080fe400028f0eff */
[----:B------:R-:W-:Y:S02]  /*6af0*/  ISETP.LT.AND P5, PT, R4, UR11, !P0 ;  /* 0x0000000b04007c0c */ /* 0x000fe4000c7a1270 */
[----:B0-----:R-:W-:Y:S02]  /*6b00*/  PRMT R7, R16, 0x7632, R7 ;  /* 0x0000763210077816 */ /* 0x001fe40000000007 */
[----:B------:R-:W-:Y:S02]  /*6b10*/  LOP3.LUT R4, R68, 0x66, RZ, 0xfc, !PT ;  /* 0x0000006644047812 */ /* 0x000fe400078efcff */
[----:B------:R-:W-:Y:S01]  /*6b20*/  LEA.HI.X.SX32 R13, R5, R28, 0x1, P4 ;  /* 0x0000001c050d7211 */ /* 0x000fe200020f0eff */
[----:B------:R-:W-:Y:S01]  /*6b30*/  IMAD R5, R3, 0x2, R5 ;  /* 0x0000000203057824 */ /* 0x000fe200078e0205 */
[----:B------:R0:W-:Y:S01]  /*6b40*/  @P3 STG.E.U16 desc[UR26][R10.64], R7 ;  /* 0x000000070a003986 */ /* 0x0001e2000c10151a */
[----:B------:R-:W-:-:S02]  /*6b50*/  ISETP.LT.AND P3, PT, R4, UR11, !P0 ;  /* 0x0000000b04007c0c */ /* 0x000fc4000c761270 */
[----:B------:R-:W-:Y:S01]  /*6b60*/  LOP3.LUT R4, R68, 0x6a, RZ, 0xfc, !PT ;  /* 0x0000006a44047812 */ /* 0x000fe200078efcff */
[----:B------:R2:W-:Y:S01]  /*6b70*/  @P6 STG.E.U16 desc[UR26][R12.64], R17 ;  /* 0x000000110c006986 */ /* 0x0005e2000c10151a */
[----:B-1----:R-:W-:Y:S01]  /*6b80*/  LEA R8, P6, R5, R2, 0x1 ;  /* 0x0000000205087211 */ /* 0x002fe200078c08ff */
[----:B------:R-:W-:Y:S01]  /*6b90*/  IMAD R15, R3, 0x2, R5 ;  /* 0x00000002030f7824 */ /* 0x000fe200078e0205 */
[----:B------:R-:W-:Y:S02]  /*6ba0*/  ISETP.LT.AND P4, PT, R4, UR11, !P0 ;  /* 0x0000000b04007c0c */ /* 0x000fe4000c781270 */
[----:B------:R-:W-:Y:S02]  /*6bb0*/  LEA.HI.X.SX32 R9, R5, R28, 0x1, P6 ;  /* 0x0000001c05097211 */ /* 0x000fe400030f0eff */
[----:B------:R-:W1:Y:S01]  /*6bc0*/  LDS.128 R4, [R0+UR13+0x800] ;  /* 0x0008000d00047984 */ /* 0x000e620008000c00 */
[----:B------:R-:W-:Y:S01]  /*6bd0*/  PRMT R16, R17, 0x7632, R16 ;  /* 0x0000763211107816 */ /* 0x000fe20000000010 */
[----:B0-----:R-:W-:Y:S01]  /*6be0*/  IMAD R11, R3, 0x2, R15 ;  /* 0x00000002030b7824 */ /* 0x001fe200078e020f */
[----:B------:R-:W-:-:S02]  /*6bf0*/  LEA R14, P6, R15, R2, 0x1 ;  /* 0x000000020f0e7211 */ /* 0x000fc400078c08ff */
[----:B------:R-:W-:Y:S01]  /*6c00*/  LOP3.LUT R10, R68, 0x6c, RZ, 0xfc, !PT ;  /* 0x0000006c440a7812 */ /* 0x000fe200078efcff */
[----:B------:R0:W-:Y:S01]  /*6c10*/  @P3 STG.E.U16 desc[UR26][R8.64], R16 ;  /* 0x0000001008003986 */ /* 0x0001e2000c10151a */
[----:B------:R-:W-:Y:S01]  /*6c20*/  LEA.HI.X.SX32 R15, R15, R28, 0x1, P6 ;  /* 0x0000001c0f0f7211 */ /* 0x000fe200030f0eff */
[----:B--2---:R-:W-:Y:S01]  /*6c30*/  IMAD R13, R3, 0x2, R11 ;  /* 0x00000002030d7824 */ /* 0x004fe200078e020b */
[----:B------:R-:W-:Y:S02]  /*6c40*/  ISETP.LT.AND P3, PT, R10, UR11, !P0 ;  /* 0x0000000b0a007c0c */ /* 0x000fe4000c761270 */
[C---:B------:R-:W-:Y:S01]  /*6c50*/  LEA R10, P6, R11.reuse, R2, 0x1 ;  /* 0x000000020b0a7211 */ /* 0x040fe200078c08ff */
[----:B------:R2:W-:Y:S01]  /*6c60*/  @P5 STG.E.U16 desc[UR26][R14.64], R18 ;  /* 0x000000120e005986 */ /* 0x0005e2000c10151a */
[----:B------:R-:W-:Y:S02]  /*6c70*/  LOP3.LUT R12, R68, 0x6e, RZ, 0xfc, !PT ;  /* 0x0000006e440c7812 */ /* 0x000fe400078efcff */
[----:B------:R-:W-:-:S02]  /*6c80*/  LEA.HI.X.SX32 R11, R11, R28, 0x1, P6 ;  /* 0x0000001c0b0b7211 */ /* 0x000fc400030f0eff */
[----:B------:R-:W-:Y:S01]  /*6c90*/  ISETP.LT.AND P5, PT, R12, UR11, !P0 ;  /* 0x0000000b0c007c0c */ /* 0x000fe2000c7a1270 */
[----:B0-----:R-:W-:Y:S01]  /*6ca0*/  IMAD R9, R3, 0x2, R13 ;  /* 0x0000000203097824 */ /* 0x001fe200078e020d */
[----:B------:R-:W-:Y:S02]  /*6cb0*/  PRMT R17, R18, 0x7632, R17 ;  /* 0x0000763212117816 */ /* 0x000fe40000000011 */
[C---:B------:R-:W-:Y:S02]  /*6cc0*/  LEA R12, P6, R13.reuse, R2, 0x1 ;  /* 0x000000020d0c7211 */ /* 0x040fe400078c08ff */
[----:B------:R-:W-:Y:S01]  /*6cd0*/  LOP3.LUT R0, R68, 0x70, RZ, 0xfc, !PT ;  /* 0x0000007044007812 */ /* 0x000fe200078efcff */
[----:B------:R0:W-:Y:S01]  /*6ce0*/  @P4 STG.E.U16 desc[UR26][R10.64], R17 ;  /* 0x000000110a004986 */ /* 0x0001e2000c10151a */
[----:B------:R-:W-:Y:S01]  /*6cf0*/  LEA.HI.X.SX32 R13, R13, R28, 0x1, P6 ;  /* 0x0000001c0d0d7211 */ /* 0x000fe200030f0eff */
[----:B--2---:R-:W-:Y:S01]  /*6d00*/  IMAD R15, R3, 0x2, R9 ;  /* 0x00000002030f7824 */ /* 0x004fe200078e0209 */
[----:B------:R-:W-:-:S02]  /*6d10*/  LEA R8, P6, R9, R2, 0x1 ;  /* 0x0000000209087211 */ /* 0x000fc400078c08ff */
[----:B------:R-:W-:Y:S01]  /*6d20*/  ISETP.LT.AND P4, PT, R0, UR11, !P0 ;  /* 0x0000000b00007c0c */ /* 0x000fe2000c781270 */
[----:B------:R-:W-:Y:S01]  /*6d30*/  @P3 STG.E.U16 desc[UR26][R12.64], R19 ;  /* 0x000000130c003986 */ /* 0x000fe2000c10151a */
[----:B------:R-:W-:Y:S02]  /*6d40*/  LOP3.LUT R0, R68, 0x74, RZ, 0xfc, !PT ;  /* 0x0000007444007812 */ /* 0x000fe400078efcff */
[----:B------:R-:W-:Y:S02]  /*6d50*/  LEA.HI.X.SX32 R9, R9, R28, 0x1, P6 ;  /* 0x0000001c09097211 */ /* 0x000fe400030f0eff */
[----:B------:R-:W-:Y:S01]  /*6d60*/  ISETP.LT.AND P3, PT, R0, UR11, !P0 ;  /* 0x0000000b00007c0c */ /* 0x000fe2000c761270 */
[----:B0-----:R-:W-:Y:S01]  /*6d70*/  IMAD R17, R3, 0x2, R15 ;  /* 0x0000000203117824 */ /* 0x001fe200078e020f */
[----:B------:R-:W-:Y:S02]  /*6d80*/  PRMT R11, R19, 0x7632, R11 ;  /* 0x00007632130b7816 */ /* 0x000fe4000000000b */
[----:B------:R-:W-:Y:S01]  /*6d90*/  LEA R10, P6, R15, R2, 0x1 ;  /* 0x000000020f0a7211 */ /* 0x000fe200078c08ff */
[----:B------:R-:W-:Y:S01]  /*6da0*/  IMAD R21, R3, 0x2, R17 ;  /* 0x0000000203157824 */ /* 0x000fe200078e0211 */
[----:B------:R-:W-:Y:S01]  /*6db0*/  LOP3.LUT R0, R68, 0x72, RZ, 0xfc, !PT ;  /* 0x0000007244007812 */ /* 0x000fe200078efcff */
[----:B------:R0:W-:Y:S03]  /*6dc0*/  @P5 STG.E.U16 desc[UR26][R8.64], R11 ;  /* 0x0000000b08005986 */ /* 0x0001e6000c10151a */
[----:B------:R-:W-:-:S02]  /*6dd0*/  ISETP.LT.AND P5, PT, R0, UR11, !P0 ;  /* 0x0000000b00007c0c */ /* 0x000fc4000c7a1270 */
[----:B------:R-:W-:Y:S02]  /*6de0*/  LOP3.LUT R0, R68, 0x78, RZ, 0xfc, !PT ;  /* 0x0000007844007812 */ /* 0x000fe400078efcff */
[----:B0-----:R-:W-:Y:S01]  /*6df0*/  LEA.HI.X.SX32 R11, R15, R28, 0x1, P6 ;  /* 0x0000001c0f0b7211 */ /* 0x001fe200030f0eff */
[----:B------:R-:W-:Y:S01]  /*6e00*/  IMAD R9, R3, 0x2, R21 ;  /* 0x0000000203097824 */ /* 0x000fe200078e0215 */
[----:B------:R-:W-:-:S03]  /*6e10*/  LEA R14, P6, R17, R2, 0x1 ;  /* 0x00000002110e7211 */ /* 0x000fc600078c08ff */
[----:B-1----:R0:W-:Y:S01]  /*6e20*/  @P4 STG.E.U16 desc[UR26][R10.64], R4 ;  /* 0x000000040a004986 */ /* 0x0021e2000c10151a */
[----:B------:R-:W-:Y:S01]  /*6e30*/  LEA.HI.X.SX32 R15, R17, R28, 0x1, P6 ;  /* 0x0000001c110f7211 */ /* 0x000fe200030f0eff */
[----:B------:R-:W-:Y:S01]  /*6e40*/  IMAD R17, R3, 0x2, R9 ;  /* 0x0000000203117824 */ /* 0x000fe200078e0209 */
[----:B------:R-:W-:Y:S02]  /*6e50*/  LEA R12, P6, R21, R2, 0x1 ;  /* 0x00000002150c7211 */ /* 0x000fe400078c08ff */
[----:B------:R-:W-:Y:S01]  /*6e60*/  ISETP.LT.AND P4, PT, R0, UR11, !P0 ;  /* 0x0000000b00007c0c */ /* 0x000fe2000c781270 */
[----:B------:R-:W-:Y:S01]  /*6e70*/  IMAD R19, R3, 0x2, R17 ;  /* 0x0000000203137824 */ /* 0x000fe200078e0211 */
[----:B------:R-:W-:Y:S02]  /*6e80*/  LEA.HI.X.SX32 R13, R21, R28, 0x1, P6 ;  /* 0x0000001c150d7211 */ /* 0x000fe400030f0eff */
[----:B------:R-:W-:Y:S01]  /*6e90*/  LOP3.LUT R0, R68, 0x76, RZ, 0xfc, !PT ;  /* 0x0000007644007812 */ /* 0x000fe200078efcff */
[----:B------:R-:W-:Y:S01]  /*6ea0*/  IMAD R21, R3, 0x2, R19 ;  /* 0x0000000203157824 */ /* 0x000fe200078e0213 */
[----:B0-----:R-:W-:-:S02]  /*6eb0*/  PRMT R11, R4, 0x7632, R11 ;  /* 0x00007632040b7816 */ /* 0x001fc4000000000b */
[-C--:B------:R-:W-:Y:S01]  /*6ec0*/  LEA R10, P6, R17, R2.reuse, 0x1 ;  /* 0x00000002110a7211 */ /* 0x080fe200078c08ff */
[----:B------:R-:W-:Y:S01]  /*6ed0*/  IMAD R3, R3, 0x2, R21 ;  /* 0x0000000203037824 */ /* 0x000fe200078e0215 */
[----:B------:R-:W-:Y:S01]  /*6ee0*/  PRMT R4, R5, 0x7632, R4 ;  /* 0x0000763205047816 */ /* 0x000fe20000000004 */
[----:B------:R0:W-:Y:S01]  /*6ef0*/  @P5 STG.E.U16 desc[UR26][R14.64], R11 ;  /* 0x0000000b0e005986 */ /* 0x0001e2000c10151a */
[----:B------:R-:W-:Y:S02]  /*6f00*/  ISETP.LT.AND P5, PT, R0, UR11, !P0 ;  /* 0x0000000b00007c0c */ /* 0x000fe4000c7a1270 */
[C---:B------:R-:W-:Y:S01]  /*6f10*/  LOP3.LUT R0, R68.reuse, 0x7a, RZ, 0xfc, !PT ;  /* 0x0000007a44007812 */ /* 0x040fe200078efcff */
[----:B------:R1:W-:Y:S01]  /*6f20*/  @P3 STG.E.U16 desc[UR26][R12.64], R5 ;  /* 0x000000050c003986 */ /* 0x0003e2000c10151a */
[----:B------:R-:W-:Y:S02]  /*6f30*/  LEA R8, P3, R9, R2, 0x1 ;  /* 0x0000000209087211 */ /* 0x000fe400078608ff */
[----:B------:R-:W-:-:S02]  /*6f40*/  LOP3.LUT R68, R68, 0x7e, RZ, 0xfc, !PT ;  /* 0x0000007e44447812 */ /* 0x000fc400078efcff */
[----:B------:R-:W-:Y:S02]  /*6f50*/  LEA.HI.X.SX32 R9, R9, R28, 0x1, P3 ;  /* 0x0000001c09097211 */ /* 0x000fe400018f0eff */
[----:B0-----:R-:W-:Y:S02]  /*6f60*/  LEA R14, P3, R19, R2, 0x1 ;  /* 0x00000002130e7211 */ /* 0x001fe400078608ff */
[-C--:B------:R-:W-:Y:S01]  /*6f70*/  LEA.HI.X.SX32 R11, R17, R28.reuse, 0x1, P6 ;  /* 0x0000001c110b7211 */ /* 0x080fe200030f0eff */
[----:B------:R0:W-:Y:S01]  /*6f80*/  @P5 STG.E.U16 desc[UR26][R8.64], R4 ;  /* 0x0000000408005986 */ /* 0x0001e2000c10151a */
[----:B------:R-:W-:Y:S02]  /*6f90*/  LEA.HI.X.SX32 R15, R19, R28, 0x1, P3 ;  /* 0x0000001c130f7211 */ /* 0x000fe400018f0eff */
[----:B------:R-:W-:Y:S01]  /*6fa0*/  ISETP.LT.AND P3, PT, R0, UR11, !P0 ;  /* 0x0000000b00007c0c */ /* 0x000fe2000c761270 */
[----:B------:R0:W-:Y:S01]  /*6fb0*/  @P4 STG.E.U16 desc[UR26][R10.64], R6 ;  /* 0x000000060a004986 */ /* 0x0001e2000c10151a */
[----:B-1----:R-:W-:-:S02]  /*6fc0*/  LEA R12, P6, R21, R2, 0x1 ;  /* 0x00000002150c7211 */ /* 0x002fc400078c08ff */
[----:B------:R-:W-:Y:S02]  /*6fd0*/  ISETP.LT.AND P0, PT, R68, UR11, !P0 ;  /* 0x0000000b44007c0c */ /* 0x000fe4000c701270 */
[----:B------:R-:W-:Y:S02]  /*6fe0*/  LEA.HI.X.SX32 R13, R21, R28, 0x1, P6 ;  /* 0x0000001c150d7211 */ /* 0x000fe400030f0eff */
[C---:B------:R-:W-:Y:S02]  /*6ff0*/  LEA R2, P6, R3.reuse, R2, 0x1 ;  /* 0x0000000203027211 */ /* 0x040fe400078c08ff */
[----:B------:R-:W-:Y:S02]  /*7000*/  PRMT R0, R6, 0x7632, R0 ;  /* 0x0000763206007816 */ /* 0x000fe40000000000 */
[----:B------:R-:W-:Y:S02]  /*7010*/  LEA.HI.X.SX32 R3, R3, R28, 0x1, P6 ;  /* 0x0000001c03037211 */ /* 0x000fe400030f0eff */
[----:B------:R-:W-:Y:S01]  /*7020*/  PRMT R5, R7, 0x7632, R5 ;  /* 0x0000763207057816 */ /* 0x000fe20000000005 */
[----:B------:R0:W-:Y:S04]  /*7030*/  @P3 STG.E.U16 desc[UR26][R14.64], R0 ;  /* 0x000000000e003986 */ /* 0x0001e8000c10151a */
[----:B------:R0:W-:Y:S04]  /*7040*/  @P2 STG.E.U16 desc[UR26][R12.64], R7 ;  /* 0x000000070c002986 */ /* 0x0001e8000c10151a */
[----:B------:R0:W-:Y:S01]  /*7050*/  @P0 STG.E.U16 desc[UR26][R2.64], R5 ;  /* 0x0000000502000986 */ /* 0x0001e2000c10151a */
[----:B------:R-:W-:Y:S06]  /*7060*/  BAR.SYNC.DEFER_BLOCKING 0x0 ;  /* 0x0000000000007b1d */ /* 0x000fec0000010000 */
[----:B------:R-:W-:Y:S05]  /*7070*/  @P1 BRA `(.L_x_13) ;  /* 0x0000000000a01947 */ /* 0x000fea0003800000 */
[----:B------:R-:W1:Y:S01]  /*7080*/  S2UR UR5, SR_CgaCtaId ;  /* 0x00000000000579c3 */ /* 0x000e620000008800 */
[----:B------:R-:W-:Y:S01]  /*7090*/  NOP ;  /* 0x0000000000007918 */ /* 0x000fe20000000000 */
[----:B------:R-:W-:Y:S01]  /*70a0*/  UMOV UR4, 0x50 ;  /* 0x0000005000047882 */ /* 0x000fe20000000000 */
[----:B0-----:R-:W-:Y:S02]  /*70b0*/  IMAD.U32 R0, RZ, RZ, UR12 ;  /* 0x0000000cff007e24 */ /* 0x001fe4000f8e00ff */
[----:B------:R-:W-:Y:S02]  /*70c0*/  IMAD.MOV.U32 R3, RZ, RZ, 0xf ;  /* 0x0000000fff037424 */ /* 0x000fe400078e00ff */
[----:B------:R-:W-:Y:S01]  /*70d0*/  IMAD.MOV.U32 R7, RZ, RZ, 0x1 ;  /* 0x00000001ff077424 */ /* 0x000fe200078e00ff */
[----:B------:R-:W-:-:S04]  /*70e0*/  LOP3.LUT R0, R0, 0xffff, RZ, 0xc0, !PT ;  /* 0x0000ffff00007812 */ /* 0x000fc800078ec0ff */
[----:B------:R-:W-:-:S05]  /*70f0*/  SHF.R.U32.HI R0, RZ, 0x5, R0 ;  /* 0x00000005ff007819 */ /* 0x000fca0000011600 */
[----:B------:R-:W-:Y:S01]  /*7100*/  VIADD R2, R0, 0x10 ;  /* 0x0000001000027836 */ /* 0x000fe20000000000 */
[----:B------:R-:W-:Y:S01]  /*7110*/  SHF.L.U32 R0, R3, R0, RZ ;  /* 0x0000000003007219 */ /* 0x000fe200000006ff */
[----:B-1----:R-:W-:-:S03]  /*7120*/  ULEA UR6, UR5, UR4, 0x18 ;  /* 0x0000000405067291 */ /* 0x002fc6000f8ec0ff */
[----:B------:R-:W-:-:S04]  /*7130*/  SHF.L.U32 R3, R7, R2, RZ ;  /* 0x0000000207037219 */ /* 0x000fc800000006ff */
[----:B------:R-:W-:Y:S02]  /*7140*/  LOP3.LUT R0, R3, R0, RZ, 0xfc, !PT ;  /* 0x0000000003007212 */ /* 0x000fe400078efcff */
[----:B------:R-:W0:Y:S02]  /*7150*/  LDS R5, [UR6] ;  /* 0x00000006ff057984 */ /* 0x000e240008000800 */
[C---:B------:R-:W-:Y:S02]  /*7160*/  LOP3.LUT R2, R0.reuse, 0xffff, RZ, 0xc0, !PT ;  /* 0x0000ffff00027812 */ /* 0x040fe400078ec0ff */
[----:B0-----:R-:W-:-:S04]  /*7170*/  LOP3.LUT R3, R0, 0xffff, R5, 0x80, !PT ;  /* 0x0000ffff00037812 */ /* 0x001fc800078e8005 */
[----:B------:R-:W-:-:S13]  /*7180*/  ISETP.NE.AND P0, PT, R3, R2, PT ;  /* 0x000000020300720c */ /* 0x000fda0003f05270 */
[----:B------:R-:W-:Y:S05]  /*7190*/  @P0 BRA `(.L_x_14) ;  /* 0x0000000000500947 */ /* 0x000fea0003800000 */
[----:B------:R-:W-:Y:S02]  /*71a0*/  SHF.R.U32.HI R5, RZ, 0x10, R5 ;  /* 0x00000010ff057819 */ /* 0x000fe40000011605 */
[----:B------:R-:W-:-:S04]  /*71b0*/  SHF.R.U32.HI R2, RZ, 0x10, R0 ;  /* 0x00000010ff027819 */ /* 0x000fc80000011600 */
[----:B------:R-:W-:-:S04]  /*71c0*/  LOP3.LUT R5, R5, R2, RZ, 0xc0, !PT ;  /* 0x0000000205057212 */ /* 0x000fc800078ec0ff */
[----:B------:R-:W-:-:S13]  /*71d0*/  ISETP.NE.AND P0, PT, R5, R2, PT ;  /* 0x000000020500720c */ /* 0x000fda0003f05270 */
[----:B------:R-:W-:Y:S05]  /*71e0*/  @P0 BRA `(.L_x_15) ;  /* 0x0000000000300947 */ /* 0x000fea0003800000 */
[----:B------:R-:W-:Y:S01]  /*71f0*/  R2UR UR4, R0 ;  /* 0x00000000000472ca */ /* 0x000fe200000e0000 */
[----:B------:R-:W-:Y:S01]  /*7200*/  VOTEU.ANY UR5, UPT, PT ;  /* 0x0000000000057886 */ /* 0x000fe200038e0100 */
[----:B------:R-:W0:Y:S01]  /*7210*/  S2R R0, SR_LANEID ;  /* 0x0000000000007919 */ /* 0x000e220000000000 */
[----:B------:R-:W-:-:S10]  /*7220*/  UFLO.U32 UR5, UR5 ;  /* 0x00000005000572bd */ /* 0x000fd400080e0000 */
[----:B------:R-:W-:-:S06]  /*7230*/  ULOP3.LUT UR4, URZ, UR4, URZ, 0x33, !UPT ;  /* 0x00000004ff047292 */ /* 0x000fcc000f8e33ff */
[----:B------:R-:W-:-:S04]  /*7240*/  IMAD.U32 R2, RZ, RZ, UR4 ;  /* 0x00000004ff027e24 */ /* 0x000fc8000f8e00ff */
[----:B------:R-:W1:Y:S02]  /*7250*/  REDUX UR7, R2 ;  /* 0x00000000020773c4 */ /* 0x000e640000000000 */
[----:B------:R2:W-:Y:S01]  /*7260*/  UTCATOMSWS.AND URZ, UR4 ;  /* 0x0000000400ff79e3 */ /* 0x0005e20008000000 */
[----:B0-----:R-:W-:Y:S01]  /*7270*/  ISETP.EQ.U32.AND P0, PT, R0, UR5, PT ;  /* 0x0000000500007c0c */ /* 0x001fe2000bf02070 */
[----:B-1----:R-:W-:-:S12]  /*7280*/  IMAD.U32 R0, RZ, RZ, UR7 ;  /* 0x00000007ff007e24 */ /* 0x002fd8000f8e00ff */
[----:B------:R2:W-:Y:S01]  /*7290*/  @P0 ATOMS.AND RZ, [UR6], R0 ;  /* 0x00000000ffff098c */ /* 0x0005e2000a800006 */
[----:B------:R-:W-:Y:S05]  /*72a0*/  BRA `(.L_x_13) ;  /* 0x0000000000147947 */ /* 0x000fea0003800000 */
.L_x_15:
[----:B------:R-:W-:-:S07]  /*72b0*/  MOV R2, 0x72d0 ;  /* 0x000072d000027802 */ /* 0x000fce0000000f00 */
[----:B------:R-:W-:Y:S05]  /*72c0*/  CALL.REL.NOINC `($__internal_0_$__cuda_sm10x_tcgen05_guardrail_trap_col_being_dealloced_not_returned_by_alloc) ;  /* 0x00000000002c7944 */ /* 0x000fea0003c00000 */
[----:B------:R-:W-:Y:S05]  /*72d0*/  BRA `(.L_x_13) ;  /* 0x0000000000087947 */ /* 0x000fea0003800000 */
.L_x_14:
[----:B------:R-:W-:-:S07]  /*72e0*/  MOV R2, 0x7300 ;  /* 0x0000730000027802 */ /* 0x000fce0000000f00 */
[----:B------:R-:W-:Y:S05]  /*72f0*/  CALL.REL.NOINC `($__internal_2_$__cuda_sm10x_tcgen05_guardrail_trap_unallocated_columns_being_dealloced) ;  /* 0x0000000000387944 */ /* 0x000fea0003c00000 */
.L_x_13:
[----:B------:R-:W-:Y:S01]  /*7300*/  NOP ;  /* 0x0000000000007918 */ /* 0x000fe20000000000 */
[----:B--2---:R-:W-:Y:S05]  /*7310*/  EXIT ;  /* 0x000000000000794d */ /* 0x004fea0003800000 */
.L_x_8:
[----:B------:R-:W0:Y:S02]  /*7320*/  SYNCS.PHASECHK.TRANS64.TRYWAIT P4, [UR15], R112 ;  /* 0x00000070ff0075a7 */ /* 0x000e24000808110f */
[----:B0-----:R-:W-:Y:S05]  /*7330*/  @!P4 BRA `(.L_x_8) ;  /* 0xfffffffc00f8c947 */ /* 0x001fea000383ffff */
[----:B------:R-:W-:Y:S05]  /*7340*/  BRA `(.L_x_16) ;  /* 0xffffffcc00b87947 */ /* 0x000fea000383ffff */
.L_x_12:
[----:B------:R-:W1:Y:S02]  /*7350*/  SYNCS.PHASECHK.TRANS64.TRYWAIT P0, [UR15], R4 ;  /* 0x00000004ff0075a7 */ /* 0x000e64000800110f */
[----:B-1----:R-:W-:Y:S05]  /*7360*/  @!P0 BRA `(.L_x_12) ;  /* 0xfffffffc00f88947 */ /* 0x002fea000383ffff */
[----:B------:R-:W-:Y:S05]  /*7370*/  BRA `(.L_x_11) ;  /* 0xffffffdc00847947 */ /* 0x000fea000383ffff */
        .weak           $__internal_0_$__cuda_sm10x_tcgen05_guardrail_trap_col_being_dealloced_not_returned_by_alloc
        .type           $__internal_0_$__cuda_sm10x_tcgen05_guardrail_trap_col_being_dealloced_not_returned_by_alloc,@function
        .size           $__internal_0_$__cuda_sm10x_tcgen05_guardrail_trap_col_being_dealloced_not_returned_by_alloc,($__internal_1_$__cuda_sm10x_tcgen05_guardrail_trap_phase_invalid_during_alloc - $__internal_0_$__cuda_sm10x_tcgen05_guardrail_trap_col_being_dealloced_not_returned_by_alloc)
$__internal_0_$__cuda_sm10x_tcgen05_guardrail_trap_col_being_dealloced_not_returned_by_alloc:
[----:B------:R-:W-:Y:S05]  /*7380*/  BPT.TRAP 0x1 ;  /* 0x000000040000795c */ /* 0x000fea0000300000 */
[----:B------:R-:W-:-:S04]  /*7390*/  IMAD.MOV.U32 R3, RZ, RZ, 0x0 ;  /* 0x00000000ff037424 */ /* 0x000fc800078e00ff */
[----:B------:R-:W-:Y:S05]  /*73a0*/  RET.REL.NODEC R2 `(matmul_kernel) ;  /* 0xffffff8c02147950 */ /* 0x000fea0003c3ffff */
        .weak           $__internal_1_$__cuda_sm10x_tcgen05_guardrail_trap_phase_invalid_during_alloc
        .type           $__internal_1_$__cuda_sm10x_tcgen05_guardrail_trap_phase_invalid_during_alloc,@function
        .size           $__internal_1_$__cuda_sm10x_tcgen05_guardrail_trap_phase_invalid_during_alloc,($__internal_2_$__cuda_sm10x_tcgen05_guardrail_trap_unallocated_columns_being_dealloced - $__internal_1_$__cuda_sm10x_tcgen05_guardrail_trap_phase_invalid_during_alloc)
$__internal_1_$__cuda_sm10x_tcgen05_guardrail_trap_phase_invalid_during_alloc:
[----:B------:R-:W-:Y:S05]  /*73b0*/  BPT.TRAP 0x1 ;  /* 0x000000040000795c */ /* 0x000fea0000300000 */
[----:B------:R-:W-:-:S04]  /*73c0*/  IMAD.MOV.U32 R3, RZ, RZ, 0x0 ;  /* 0x00000000ff037424 */ /* 0x000fc800078e00ff */
[----:B------:R-:W-:Y:S05]  /*73d0*/  RET.REL.NODEC R2 `(matmul_kernel) ;  /* 0xffffff8c02087950 */ /* 0x000fea0003c3ffff */
        .weak           $__internal_2_$__cuda_sm10x_tcgen05_guardrail_trap_unallocated_columns_being_dealloced
        .type           $__internal_2_$__cuda_sm10x_tcgen05_guardrail_trap_unallocated_columns_being_dealloced,@function
        .size           $__internal_2_$__cuda_sm10x_tcgen05_guardrail_trap_unallocated_columns_being_dealloced,(.L_x_20 - $__internal_2_$__cuda_sm10x_tcgen05_guardrail_trap_unallocated_columns_being_dealloced)
$__internal_2_$__cuda_sm10x_tcgen05_guardrail_trap_unallocated_columns_being_dealloced:
[----:B------:R-:W-:Y:S05]  /*73e0*/  BPT.TRAP 0x1 ;  /* 0x000000040000795c */ /* 0x000fea0000300000 */
[----:B------:R-:W-:-:S04]  /*73f0*/  IMAD.MOV.U32 R3, RZ, RZ, 0x0 ;  /* 0x00000000ff037424 */ /* 0x000fc800078e00ff */
[----:B------:R-:W-:Y:S05]  /*7400*/  RET.REL.NODEC R2 `(matmul_kernel) ;  /* 0xffffff8802fc7950 */ /* 0x000fea0003c3ffff */
.L_x_17:
[----:B------:R-:W-:-:S00]  /*7410*/  BRA `(.L_x_17) ;  /* 0xfffffffc00fc7947 */ /* 0x000fc0000383ffff */
[----:B------:R-:W-:-:S00]  /*7420*/  NOP ;  /* 0x0000000000007918 */ /* 0x000fc00000000000 */
        /* <DEDUP_REMOVED lines=13> */
.L_x_20:


//--------------------- .nv.shared.matmul_kernel  --------------------------
	.section	.nv.shared.matmul_kernel,"aw",@nobits
	.sectionflags	@""
	.align	16
	.zero		1024


//--------------------- .nv.shared.reserved.0     --------------------------
	.section	.nv.shared.reserved.0,"aw",@nobits
	.align	8
	.weak		__nv_reservedSMEM_offset_0_alias
	.size		__nv_reservedSMEM_offset_0_alias, 0, 64
	.other		__nv_reservedSMEM_offset_0_alias,@"STO_CUDA_RESERVED_SHARED STV_DEFAULT"
__nv_reservedSMEM_offset_0_alias:
	.zero		0
.nv.shared.reserved.0:
	.zero		64
	.weak		__nv_reservedSMEM_allocation_phase
	.type		__nv_reservedSMEM_allocation_phase,@object
	.size		__nv_reservedSMEM_allocation_phase,(.L_0 - __nv_reservedSMEM_allocation_phase)
__nv_reservedSMEM_allocation_phase:
	.zero		1
.L_0:
	.zero		7
	.weak		__nv_reservedSMEM_devtool_atexit_pc
	.type		__nv_reservedSMEM_devtool_atexit_pc,@object
	.size		__nv_reservedSMEM_devtool_atexit_pc,(__nv_reservedSMEM_allocation_mask - __nv_reservedSMEM_devtool_atexit_pc)
__nv_reservedSMEM_devtool_atexit_pc:
	.zero		8
	.weak		__nv_reservedSMEM_allocation_mask
	.type		__nv_reservedSMEM_allocation_mask,@object
	.size		__nv_reservedSMEM_allocation_mask,(.L_2 - __nv_reservedSMEM_allocation_mask)
__nv_reservedSMEM_allocation_mask:
	.zero		4
.L_2:


//--------------------- .nv.constant0.matmul_kernel --------------------------
	.section	.nv.constant0.matmul_kernel,"a",@progbits
	.sectionflags	@""
	.align	4
.nv.constant0.matmul_kernel:
	.zero		976


//--------------------- SYMBOLS --------------------------

	.type		.nv.reservedSmem.offset0,@object
	.size		.nv.reservedSmem.offset0,0x4
	.type		.nv.reservedSmem.cap,@object
	.size		.nv.reservedSmem.cap,0x4
